//
// Generated by NVIDIA NVVM Compiler
//
// Compiler Build ID: CL-36424714
// Cuda compilation tools, release 13.0, V13.0.88
// Based on NVVM 20.0.0
//

.version 9.0
.target sm_100
.address_size 64

	// .globl	_Z6kernelPciiiPiS_S_
.extern .func  (.param .b64 func_retval0) malloc
(
	.param .b64 malloc_param_0
)
;

.visible .entry _Z6kernelPciiiPiS_S_(
	.param .u64 .ptr .align 1 _Z6kernelPciiiPiS_S__param_0,
	.param .u32 _Z6kernelPciiiPiS_S__param_1,
	.param .u32 _Z6kernelPciiiPiS_S__param_2,
	.param .u32 _Z6kernelPciiiPiS_S__param_3,
	.param .u64 .ptr .align 1 _Z6kernelPciiiPiS_S__param_4,
	.param .u64 .ptr .align 1 _Z6kernelPciiiPiS_S__param_5,
	.param .u64 .ptr .align 1 _Z6kernelPciiiPiS_S__param_6
)
{
	.reg .pred 	%p<110>;
	.reg .b16 	%rs<154>;
	.reg .b32 	%r<252>;
	.reg .b64 	%rd<132>;

	ld.param.u64 	%rd50, [_Z6kernelPciiiPiS_S__param_0];
	ld.param.u32 	%r101, [_Z6kernelPciiiPiS_S__param_1];
	ld.param.u32 	%r102, [_Z6kernelPciiiPiS_S__param_2];
	ld.param.u32 	%r103, [_Z6kernelPciiiPiS_S__param_3];
	ld.param.u64 	%rd48, [_Z6kernelPciiiPiS_S__param_4];
	ld.param.u64 	%rd119, [_Z6kernelPciiiPiS_S__param_5];
	ld.param.u64 	%rd51, [_Z6kernelPciiiPiS_S__param_6];
	cvta.to.global.u64 	%rd1, %rd51;
	cvta.to.global.u64 	%rd2, %rd119;
	cvta.to.global.u64 	%rd3, %rd50;
	mov.u32 	%r104, %ntid.x;
	mov.u32 	%r105, %ctaid.x;
	mov.u32 	%r106, %tid.x;
	mad.lo.s32 	%r1, %r104, %r105, %r106;
	setp.ge.s32 	%p1, %r1, %r103;
	@%p1 bra 	$L__BB0_131;
	and.b32  	%r107, %r1, 1;
	setp.eq.b32 	%p2, %r107, 1;
	not.pred 	%p3, %p2;
	@%p3 bra 	$L__BB0_15;
	setp.lt.s32 	%p4, %r101, 1;
	@%p4 bra 	$L__BB0_28;
	add.s32 	%r109, %r101, -1;
	and.b32  	%r2, %r101, 15;
	setp.lt.u32 	%p5, %r109, 15;
	mov.b32 	%r218, 0;
	@%p5 bra 	$L__BB0_6;
	and.b32  	%r218, %r101, 2147483632;
	mov.b32 	%r211, 0;
$L__BB0_5:
	.pragma "nounroll";
	cvt.u64.u32 	%rd52, %r211;
	add.s64 	%rd53, %rd3, %rd52;
	ld.global.u8 	%rs1, [%rd53];
	add.s64 	%rd54, %rd2, %rd52;
	st.global.u8 	[%rd54], %rs1;
	ld.global.u8 	%rs2, [%rd53+1];
	st.global.u8 	[%rd54+1], %rs2;
	ld.global.u8 	%rs3, [%rd53+2];
	st.global.u8 	[%rd54+2], %rs3;
	ld.global.u8 	%rs4, [%rd53+3];
	st.global.u8 	[%rd54+3], %rs4;
	ld.global.u8 	%rs5, [%rd53+4];
	st.global.u8 	[%rd54+4], %rs5;
	ld.global.u8 	%rs6, [%rd53+5];
	st.global.u8 	[%rd54+5], %rs6;
	ld.global.u8 	%rs7, [%rd53+6];
	st.global.u8 	[%rd54+6], %rs7;
	ld.global.u8 	%rs8, [%rd53+7];
	st.global.u8 	[%rd54+7], %rs8;
	ld.global.u8 	%rs9, [%rd53+8];
	st.global.u8 	[%rd54+8], %rs9;
	ld.global.u8 	%rs10, [%rd53+9];
	st.global.u8 	[%rd54+9], %rs10;
	ld.global.u8 	%rs11, [%rd53+10];
	st.global.u8 	[%rd54+10], %rs11;
	ld.global.u8 	%rs12, [%rd53+11];
	st.global.u8 	[%rd54+11], %rs12;
	ld.global.u8 	%rs13, [%rd53+12];
	st.global.u8 	[%rd54+12], %rs13;
	ld.global.u8 	%rs14, [%rd53+13];
	st.global.u8 	[%rd54+13], %rs14;
	ld.global.u8 	%rs15, [%rd53+14];
	st.global.u8 	[%rd54+14], %rs15;
	ld.global.u8 	%rs16, [%rd53+15];
	st.global.u8 	[%rd54+15], %rs16;
	add.s32 	%r211, %r211, 16;
	setp.eq.s32 	%p6, %r211, %r218;
	@%p6 bra 	$L__BB0_6;
	bra.uni 	$L__BB0_5;
$L__BB0_6:
	setp.eq.s32 	%p7, %r2, 0;
	@%p7 bra 	$L__BB0_28;
	and.b32  	%r22, %r101, 7;
	setp.lt.u32 	%p8, %r2, 8;
	@%p8 bra 	$L__BB0_9;
	cvt.u64.u32 	%rd55, %r218;
	add.s64 	%rd56, %rd3, %rd55;
	ld.global.u8 	%rs17, [%rd56];
	add.s64 	%rd57, %rd2, %rd55;
	st.global.u8 	[%rd57], %rs17;
	ld.global.u8 	%rs18, [%rd56+1];
	st.global.u8 	[%rd57+1], %rs18;
	ld.global.u8 	%rs19, [%rd56+2];
	st.global.u8 	[%rd57+2], %rs19;
	ld.global.u8 	%rs20, [%rd56+3];
	st.global.u8 	[%rd57+3], %rs20;
	ld.global.u8 	%rs21, [%rd56+4];
	st.global.u8 	[%rd57+4], %rs21;
	ld.global.u8 	%rs22, [%rd56+5];
	st.global.u8 	[%rd57+5], %rs22;
	ld.global.u8 	%rs23, [%rd56+6];
	st.global.u8 	[%rd57+6], %rs23;
	ld.global.u8 	%rs24, [%rd56+7];
	st.global.u8 	[%rd57+7], %rs24;
	add.s32 	%r218, %r218, 8;
$L__BB0_9:
	setp.eq.s32 	%p9, %r22, 0;
	@%p9 bra 	$L__BB0_28;
	and.b32  	%r25, %r101, 3;
	setp.lt.u32 	%p10, %r22, 4;
	@%p10 bra 	$L__BB0_12;
	cvt.u64.u32 	%rd58, %r218;
	add.s64 	%rd59, %rd3, %rd58;
	ld.global.u8 	%rs25, [%rd59];
	add.s64 	%rd60, %rd2, %rd58;
	st.global.u8 	[%rd60], %rs25;
	ld.global.u8 	%rs26, [%rd59+1];
	st.global.u8 	[%rd60+1], %rs26;
	ld.global.u8 	%rs27, [%rd59+2];
	st.global.u8 	[%rd60+2], %rs27;
	ld.global.u8 	%rs28, [%rd59+3];
	st.global.u8 	[%rd60+3], %rs28;
	add.s32 	%r218, %r218, 4;
$L__BB0_12:
	setp.eq.s32 	%p11, %r25, 0;
	@%p11 bra 	$L__BB0_28;
	mov.b32 	%r222, 0;
$L__BB0_14:
	.pragma "nounroll";
	cvt.u64.u32 	%rd61, %r218;
	add.s64 	%rd62, %rd3, %rd61;
	ld.global.u8 	%rs29, [%rd62];
	add.s64 	%rd63, %rd2, %rd61;
	st.global.u8 	[%rd63], %rs29;
	add.s32 	%r218, %r218, 1;
	add.s32 	%r222, %r222, 1;
	setp.ne.s32 	%p12, %r222, %r25;
	@%p12 bra 	$L__BB0_14;
	bra.uni 	$L__BB0_28;
$L__BB0_15:
	setp.lt.s32 	%p13, %r101, 1;
	@%p13 bra 	$L__BB0_28;
	add.s32 	%r113, %r101, -1;
	and.b32  	%r4, %r101, 15;
	setp.lt.u32 	%p14, %r113, 15;
	mov.b32 	%r213, 0;
	@%p14 bra 	$L__BB0_19;
	and.b32  	%r213, %r101, 2147483632;
	mov.b32 	%r212, 0;
$L__BB0_18:
	.pragma "nounroll";
	cvt.u64.u32 	%rd64, %r212;
	add.s64 	%rd65, %rd2, %rd64;
	mov.b16 	%rs30, 48;
	st.global.u8 	[%rd65], %rs30;
	st.global.u8 	[%rd65+1], %rs30;
	st.global.u8 	[%rd65+2], %rs30;
	st.global.u8 	[%rd65+3], %rs30;
	st.global.u8 	[%rd65+4], %rs30;
	st.global.u8 	[%rd65+5], %rs30;
	st.global.u8 	[%rd65+6], %rs30;
	st.global.u8 	[%rd65+7], %rs30;
	st.global.u8 	[%rd65+8], %rs30;
	st.global.u8 	[%rd65+9], %rs30;
	st.global.u8 	[%rd65+10], %rs30;
	st.global.u8 	[%rd65+11], %rs30;
	st.global.u8 	[%rd65+12], %rs30;
	st.global.u8 	[%rd65+13], %rs30;
	st.global.u8 	[%rd65+14], %rs30;
	st.global.u8 	[%rd65+15], %rs30;
	add.s32 	%r212, %r212, 16;
	setp.ne.s32 	%p15, %r212, %r213;
	@%p15 bra 	$L__BB0_18;
$L__BB0_19:
	setp.eq.s32 	%p16, %r4, 0;
	@%p16 bra 	$L__BB0_28;
	and.b32  	%r11, %r101, 7;
	setp.lt.u32 	%p17, %r4, 8;
	@%p17 bra 	$L__BB0_22;
	cvt.u64.u32 	%rd66, %r213;
	add.s64 	%rd67, %rd2, %rd66;
	mov.b16 	%rs31, 48;
	st.global.u8 	[%rd67], %rs31;
	st.global.u8 	[%rd67+1], %rs31;
	st.global.u8 	[%rd67+2], %rs31;
	st.global.u8 	[%rd67+3], %rs31;
	st.global.u8 	[%rd67+4], %rs31;
	st.global.u8 	[%rd67+5], %rs31;
	st.global.u8 	[%rd67+6], %rs31;
	st.global.u8 	[%rd67+7], %rs31;
	add.s32 	%r213, %r213, 8;
$L__BB0_22:
	setp.eq.s32 	%p18, %r11, 0;
	@%p18 bra 	$L__BB0_28;
	and.b32  	%r14, %r101, 3;
	setp.lt.u32 	%p19, %r11, 4;
	@%p19 bra 	$L__BB0_25;
	cvt.u64.u32 	%rd68, %r213;
	add.s64 	%rd69, %rd2, %rd68;
	mov.b16 	%rs32, 48;
	st.global.u8 	[%rd69], %rs32;
	st.global.u8 	[%rd69+1], %rs32;
	st.global.u8 	[%rd69+2], %rs32;
	st.global.u8 	[%rd69+3], %rs32;
	add.s32 	%r213, %r213, 4;
$L__BB0_25:
	setp.eq.s32 	%p20, %r14, 0;
	@%p20 bra 	$L__BB0_28;
	mov.b32 	%r217, 0;
$L__BB0_27:
	.pragma "nounroll";
	cvt.u64.u32 	%rd70, %r213;
	add.s64 	%rd71, %rd2, %rd70;
	mov.b16 	%rs33, 48;
	st.global.u8 	[%rd71], %rs33;
	add.s32 	%r213, %r213, 1;
	add.s32 	%r217, %r217, 1;
	setp.eq.s32 	%p21, %r217, %r14;
	@%p21 bra 	$L__BB0_28;
	bra.uni 	$L__BB0_27;
$L__BB0_28:
	setp.lt.s32 	%p22, %r102, 2;
	@%p22 bra 	$L__BB0_117;
	cvt.s64.s32 	%rd4, %r101;
	setp.lt.s32 	%p23, %r101, 1;
	@%p23 bra 	$L__BB0_101;
	add.s32 	%r32, %r101, -1;
	and.b32  	%r33, %r101, 15;
	add.s32 	%r34, %r33, -1;
	and.b32  	%r35, %r101, 7;
	add.s32 	%r36, %r35, -1;
	and.b32  	%r37, %r101, 3;
	and.b32  	%r38, %r101, 2147483632;
	and.b32  	%r39, %r101, 2147483640;
	and.b32  	%r40, %r101, 1;
	neg.s32 	%r41, %r38;
	add.s64 	%rd5, %rd3, 7;
	mov.b32 	%r224, 1;
	mov.u32 	%r223, %r1;
$L__BB0_31:
	mov.u64 	%rd6, %rd119;
	shr.u32 	%r141, %r223, 31;
	add.s32 	%r142, %r223, %r141;
	shr.s32 	%r223, %r142, 1;
	and.b32  	%r143, %r223, 1;
	setp.eq.b32 	%p38, %r143, 1;
	not.pred 	%p39, %p38;
	@%p39 bra 	$L__BB0_32;
	bra.uni 	$L__BB0_86;
$L__BB0_32:
	add.s32 	%r224, %r224, 1;
	setp.eq.s32 	%p71, %r224, %r102;
	@%p71 bra 	$L__BB0_117;
	bra.uni 	$L__BB0_31;
$L__BB0_33:
	.pragma "nounroll";
	cvt.u64.u32 	%rd98, %r226;
	add.s64 	%rd11, %rd6, %rd98;
	ld.u8 	%rs65, [%rd11];
	add.s64 	%rd12, %rd1, %rd98;
	ld.global.u8 	%rs66, [%rd12];
	setp.eq.s16 	%p50, %rs65, %rs66;
	add.s64 	%rd13, %rd119, %rd98;
	@%p50 bra 	$L__BB0_35;
	mov.b16 	%rs67, 49;
	st.u8 	[%rd13], %rs67;
	bra.uni 	$L__BB0_36;
$L__BB0_35:
	mov.b16 	%rs68, 48;
	st.u8 	[%rd13], %rs68;
$L__BB0_36:
	ld.u8 	%rs69, [%rd11+1];
	ld.global.u8 	%rs70, [%rd12+1];
	setp.eq.s16 	%p51, %rs69, %rs70;
	@%p51 bra 	$L__BB0_38;
	mov.b16 	%rs71, 49;
	st.u8 	[%rd13+1], %rs71;
	bra.uni 	$L__BB0_39;
$L__BB0_38:
	mov.b16 	%rs72, 48;
	st.u8 	[%rd13+1], %rs72;
$L__BB0_39:
	ld.u8 	%rs73, [%rd11+2];
	ld.global.u8 	%rs74, [%rd12+2];
	setp.eq.s16 	%p52, %rs73, %rs74;
	@%p52 bra 	$L__BB0_41;
	mov.b16 	%rs75, 49;
	st.u8 	[%rd13+2], %rs75;
	bra.uni 	$L__BB0_42;
$L__BB0_41:
	mov.b16 	%rs76, 48;
	st.u8 	[%rd13+2], %rs76;
$L__BB0_42:
	ld.u8 	%rs77, [%rd11+3];
	ld.global.u8 	%rs78, [%rd12+3];
	setp.eq.s16 	%p53, %rs77, %rs78;
	@%p53 bra 	$L__BB0_44;
	mov.b16 	%rs79, 49;
	st.u8 	[%rd13+3], %rs79;
	bra.uni 	$L__BB0_45;
$L__BB0_44:
	mov.b16 	%rs80, 48;
	st.u8 	[%rd13+3], %rs80;
$L__BB0_45:
	ld.u8 	%rs81, [%rd11+4];
	ld.global.u8 	%rs82, [%rd12+4];
	setp.eq.s16 	%p54, %rs81, %rs82;
	@%p54 bra 	$L__BB0_47;
	mov.b16 	%rs83, 49;
	st.u8 	[%rd13+4], %rs83;
	bra.uni 	$L__BB0_48;
$L__BB0_47:
	mov.b16 	%rs84, 48;
	st.u8 	[%rd13+4], %rs84;
$L__BB0_48:
	ld.u8 	%rs85, [%rd11+5];
	ld.global.u8 	%rs86, [%rd12+5];
	setp.eq.s16 	%p55, %rs85, %rs86;
	@%p55 bra 	$L__BB0_50;
	mov.b16 	%rs87, 49;
	st.u8 	[%rd13+5], %rs87;
	bra.uni 	$L__BB0_51;
$L__BB0_50:
	mov.b16 	%rs88, 48;
	st.u8 	[%rd13+5], %rs88;
$L__BB0_51:
	ld.u8 	%rs89, [%rd11+6];
	ld.global.u8 	%rs90, [%rd12+6];
	setp.eq.s16 	%p56, %rs89, %rs90;
	@%p56 bra 	$L__BB0_53;
	mov.b16 	%rs91, 49;
	st.u8 	[%rd13+6], %rs91;
	bra.uni 	$L__BB0_54;
$L__BB0_53:
	mov.b16 	%rs92, 48;
	st.u8 	[%rd13+6], %rs92;
$L__BB0_54:
	ld.u8 	%rs93, [%rd11+7];
	ld.global.u8 	%rs94, [%rd12+7];
	setp.eq.s16 	%p57, %rs93, %rs94;
	@%p57 bra 	$L__BB0_56;
	mov.b16 	%rs95, 49;
	st.u8 	[%rd13+7], %rs95;
	bra.uni 	$L__BB0_57;
$L__BB0_56:
	mov.b16 	%rs96, 48;
	st.u8 	[%rd13+7], %rs96;
$L__BB0_57:
	add.s32 	%r226, %r226, 8;
	setp.eq.s32 	%p58, %r226, %r39;
	mov.u32 	%r228, %r39;
	@%p58 bra 	$L__BB0_58;
	bra.uni 	$L__BB0_33;
$L__BB0_58:
	setp.eq.s32 	%p59, %r35, 0;
	@%p59 bra 	$L__BB0_32;
	setp.lt.u32 	%p60, %r36, 3;
	@%p60 bra 	$L__BB0_73;
	cvt.u64.u32 	%rd99, %r228;
	add.s64 	%rd15, %rd6, %rd99;
	ld.u8 	%rs97, [%rd15];
	add.s64 	%rd16, %rd1, %rd99;
	ld.global.u8 	%rs98, [%rd16];
	setp.eq.s16 	%p61, %rs97, %rs98;
	add.s64 	%rd17, %rd119, %rd99;
	@%p61 bra 	$L__BB0_62;
	mov.b16 	%rs99, 49;
	st.u8 	[%rd17], %rs99;
	bra.uni 	$L__BB0_63;
$L__BB0_62:
	mov.b16 	%rs100, 48;
	st.u8 	[%rd17], %rs100;
$L__BB0_63:
	ld.u8 	%rs101, [%rd15+1];
	ld.global.u8 	%rs102, [%rd16+1];
	setp.eq.s16 	%p62, %rs101, %rs102;
	@%p62 bra 	$L__BB0_65;
	mov.b16 	%rs103, 49;
	st.u8 	[%rd17+1], %rs103;
	bra.uni 	$L__BB0_66;
$L__BB0_65:
	mov.b16 	%rs104, 48;
	st.u8 	[%rd17+1], %rs104;
$L__BB0_66:
	ld.u8 	%rs105, [%rd15+2];
	ld.global.u8 	%rs106, [%rd16+2];
	setp.eq.s16 	%p63, %rs105, %rs106;
	@%p63 bra 	$L__BB0_68;
	mov.b16 	%rs107, 49;
	st.u8 	[%rd17+2], %rs107;
	bra.uni 	$L__BB0_69;
$L__BB0_68:
	mov.b16 	%rs108, 48;
	st.u8 	[%rd17+2], %rs108;
$L__BB0_69:
	ld.u8 	%rs109, [%rd15+3];
	ld.global.u8 	%rs110, [%rd16+3];
	setp.eq.s16 	%p64, %rs109, %rs110;
	@%p64 bra 	$L__BB0_71;
	mov.b16 	%rs111, 49;
	st.u8 	[%rd17+3], %rs111;
	bra.uni 	$L__BB0_72;
$L__BB0_71:
	mov.b16 	%rs112, 48;
	st.u8 	[%rd17+3], %rs112;
$L__BB0_72:
	add.s32 	%r228, %r228, 4;
$L__BB0_73:
	setp.eq.s32 	%p65, %r37, 0;
	@%p65 bra 	$L__BB0_32;
	setp.eq.s32 	%p66, %r37, 1;
	@%p66 bra 	$L__BB0_82;
	cvt.u64.u32 	%rd100, %r228;
	add.s64 	%rd18, %rd6, %rd100;
	ld.u8 	%rs113, [%rd18];
	add.s64 	%rd19, %rd1, %rd100;
	ld.global.u8 	%rs114, [%rd19];
	setp.eq.s16 	%p67, %rs113, %rs114;
	add.s64 	%rd20, %rd119, %rd100;
	@%p67 bra 	$L__BB0_77;
	mov.b16 	%rs115, 49;
	st.u8 	[%rd20], %rs115;
	bra.uni 	$L__BB0_78;
$L__BB0_77:
	mov.b16 	%rs116, 48;
	st.u8 	[%rd20], %rs116;
$L__BB0_78:
	ld.u8 	%rs117, [%rd18+1];
	ld.global.u8 	%rs118, [%rd19+1];
	setp.eq.s16 	%p68, %rs117, %rs118;
	@%p68 bra 	$L__BB0_80;
	mov.b16 	%rs119, 49;
	st.u8 	[%rd20+1], %rs119;
	bra.uni 	$L__BB0_81;
$L__BB0_80:
	mov.b16 	%rs120, 48;
	st.u8 	[%rd20+1], %rs120;
$L__BB0_81:
	add.s32 	%r228, %r228, 2;
$L__BB0_82:
	setp.eq.s32 	%p69, %r40, 0;
	@%p69 bra 	$L__BB0_32;
	cvt.u64.u32 	%rd101, %r228;
	add.s64 	%rd102, %rd6, %rd101;
	ld.u8 	%rs121, [%rd102];
	add.s64 	%rd103, %rd1, %rd101;
	ld.global.u8 	%rs122, [%rd103];
	setp.eq.s16 	%p70, %rs121, %rs122;
	@%p70 bra 	$L__BB0_85;
	add.s64 	%rd105, %rd119, %rd101;
	mov.b16 	%rs123, 49;
	st.u8 	[%rd105], %rs123;
	bra.uni 	$L__BB0_32;
$L__BB0_85:
	add.s64 	%rd107, %rd119, %rd101;
	mov.b16 	%rs124, 48;
	st.u8 	[%rd107], %rs124;
	bra.uni 	$L__BB0_32;
$L__BB0_86:
	setp.lt.u32 	%p40, %r32, 15;
	mul.lo.s32 	%r55, %r224, %r101;
	mov.b32 	%r231, 0;
	@%p40 bra 	$L__BB0_89;
	add.s64 	%rd117, %rd1, 7;
	cvt.u64.u32 	%rd78, %r55;
	add.s64 	%rd118, %rd5, %rd78;
	mov.u32 	%r225, %r41;
$L__BB0_88:
	.pragma "nounroll";
	ld.global.u8 	%rs34, [%rd118+-7];
	st.global.u8 	[%rd117+-7], %rs34;
	ld.global.u8 	%rs35, [%rd118+-6];
	st.global.u8 	[%rd117+-6], %rs35;
	ld.global.u8 	%rs36, [%rd118+-5];
	st.global.u8 	[%rd117+-5], %rs36;
	ld.global.u8 	%rs37, [%rd118+-4];
	st.global.u8 	[%rd117+-4], %rs37;
	ld.global.u8 	%rs38, [%rd118+-3];
	st.global.u8 	[%rd117+-3], %rs38;
	ld.global.u8 	%rs39, [%rd118+-2];
	st.global.u8 	[%rd117+-2], %rs39;
	ld.global.u8 	%rs40, [%rd118+-1];
	st.global.u8 	[%rd117+-1], %rs40;
	ld.global.u8 	%rs41, [%rd118];
	st.global.u8 	[%rd117], %rs41;
	ld.global.u8 	%rs42, [%rd118+1];
	st.global.u8 	[%rd117+1], %rs42;
	ld.global.u8 	%rs43, [%rd118+2];
	st.global.u8 	[%rd117+2], %rs43;
	ld.global.u8 	%rs44, [%rd118+3];
	st.global.u8 	[%rd117+3], %rs44;
	ld.global.u8 	%rs45, [%rd118+4];
	st.global.u8 	[%rd117+4], %rs45;
	ld.global.u8 	%rs46, [%rd118+5];
	st.global.u8 	[%rd117+5], %rs46;
	ld.global.u8 	%rs47, [%rd118+6];
	st.global.u8 	[%rd117+6], %rs47;
	ld.global.u8 	%rs48, [%rd118+7];
	st.global.u8 	[%rd117+7], %rs48;
	ld.global.u8 	%rs49, [%rd118+8];
	st.global.u8 	[%rd117+8], %rs49;
	add.s32 	%r225, %r225, 16;
	add.s64 	%rd118, %rd118, 16;
	add.s64 	%rd117, %rd117, 16;
	setp.eq.s32 	%p41, %r225, 0;
	mov.u32 	%r231, %r38;
	@%p41 bra 	$L__BB0_89;
	bra.uni 	$L__BB0_88;
$L__BB0_89:
	setp.eq.s32 	%p42, %r33, 0;
	@%p42 bra 	$L__BB0_99;
	setp.lt.u32 	%p43, %r34, 7;
	@%p43 bra 	$L__BB0_92;
	add.s32 	%r145, %r231, %r55;
	cvt.u64.u32 	%rd79, %r145;
	add.s64 	%rd80, %rd3, %rd79;
	ld.global.u8 	%rs50, [%rd80];
	cvt.u64.u32 	%rd81, %r231;
	add.s64 	%rd82, %rd1, %rd81;
	st.global.u8 	[%rd82], %rs50;
	cvt.u64.u32 	%rd83, %r55;
	add.s64 	%rd84, %rd81, %rd83;
	add.s64 	%rd85, %rd3, %rd84;
	ld.global.u8 	%rs51, [%rd85+1];
	st.global.u8 	[%rd82+1], %rs51;
	ld.global.u8 	%rs52, [%rd85+2];
	st.global.u8 	[%rd82+2], %rs52;
	ld.global.u8 	%rs53, [%rd85+3];
	st.global.u8 	[%rd82+3], %rs53;
	ld.global.u8 	%rs54, [%rd85+4];
	st.global.u8 	[%rd82+4], %rs54;
	ld.global.u8 	%rs55, [%rd85+5];
	st.global.u8 	[%rd82+5], %rs55;
	ld.global.u8 	%rs56, [%rd85+6];
	st.global.u8 	[%rd82+6], %rs56;
	ld.global.u8 	%rs57, [%rd85+7];
	st.global.u8 	[%rd82+7], %rs57;
	add.s32 	%r231, %r231, 8;
$L__BB0_92:
	setp.eq.s32 	%p44, %r35, 0;
	@%p44 bra 	$L__BB0_99;
	setp.lt.u32 	%p45, %r36, 3;
	@%p45 bra 	$L__BB0_95;
	add.s32 	%r146, %r231, %r55;
	cvt.u64.u32 	%rd86, %r146;
	add.s64 	%rd87, %rd3, %rd86;
	ld.global.u8 	%rs58, [%rd87];
	cvt.u64.u32 	%rd88, %r231;
	add.s64 	%rd89, %rd1, %rd88;
	st.global.u8 	[%rd89], %rs58;
	cvt.u64.u32 	%rd90, %r55;
	add.s64 	%rd91, %rd88, %rd90;
	add.s64 	%rd92, %rd3, %rd91;
	ld.global.u8 	%rs59, [%rd92+1];
	st.global.u8 	[%rd89+1], %rs59;
	ld.global.u8 	%rs60, [%rd92+2];
	st.global.u8 	[%rd89+2], %rs60;
	ld.global.u8 	%rs61, [%rd92+3];
	st.global.u8 	[%rd89+3], %rs61;
	add.s32 	%r231, %r231, 4;
$L__BB0_95:
	setp.eq.s32 	%p46, %r37, 0;
	@%p46 bra 	$L__BB0_99;
	setp.eq.s32 	%p47, %r37, 1;
	add.s32 	%r147, %r231, %r55;
	cvt.u64.u32 	%rd93, %r147;
	add.s64 	%rd94, %rd3, %rd93;
	ld.global.u8 	%rs62, [%rd94];
	cvt.u64.u32 	%rd23, %r231;
	add.s64 	%rd24, %rd1, %rd23;
	st.global.u8 	[%rd24], %rs62;
	@%p47 bra 	$L__BB0_99;
	setp.eq.s32 	%p48, %r37, 2;
	cvt.u64.u32 	%rd95, %r55;
	add.s64 	%rd96, %rd23, %rd95;
	add.s64 	%rd25, %rd3, %rd96;
	ld.global.u8 	%rs63, [%rd25+1];
	st.global.u8 	[%rd24+1], %rs63;
	@%p48 bra 	$L__BB0_99;
	ld.global.u8 	%rs64, [%rd25+2];
	st.global.u8 	[%rd24+2], %rs64;
$L__BB0_99:
	setp.lt.u32 	%p49, %r32, 7;
	{ // callseq 5, 0
	.param .b64 param0;
	st.param.b64 	[param0], %rd4;
	.param .b64 retval0;
	call.uni (retval0), 
	malloc, 
	(
	param0
	);
	ld.param.b64 	%rd119, [retval0];
	} // callseq 5
	mov.b32 	%r228, 0;
	@%p49 bra 	$L__BB0_58;
	mov.b32 	%r226, 0;
	bra.uni 	$L__BB0_33;
$L__BB0_101:
	add.s32 	%r61, %r102, -1;
	add.s32 	%r116, %r102, -2;
	and.b32  	%r62, %r61, 3;
	setp.lt.u32 	%p24, %r116, 3;
	mov.u32 	%r236, %r1;
	@%p24 bra 	$L__BB0_112;
	and.b32  	%r63, %r61, -4;
	mov.b32 	%r237, 0;
	mov.u32 	%r236, %r1;
$L__BB0_103:
	shr.u32 	%r118, %r236, 31;
	add.s32 	%r119, %r236, %r118;
	shr.u32 	%r120, %r119, 1;
	and.b32  	%r121, %r120, 1;
	setp.eq.b32 	%p25, %r121, 1;
	not.pred 	%p26, %p25;
	@%p26 bra 	$L__BB0_105;
	{ // callseq 0, 0
	.param .b64 param0;
	st.param.b64 	[param0], %rd4;
	.param .b64 retval0;
	call.uni (retval0), 
	malloc, 
	(
	param0
	);
	ld.param.b64 	%rd119, [retval0];
	} // callseq 0
$L__BB0_105:
	shr.s32 	%r122, %r236, 31;
	shr.u32 	%r123, %r122, 30;
	add.s32 	%r124, %r236, %r123;
	shr.u32 	%r125, %r124, 2;
	and.b32  	%r126, %r125, 1;
	setp.eq.b32 	%p27, %r126, 1;
	not.pred 	%p28, %p27;
	@%p28 bra 	$L__BB0_107;
	{ // callseq 1, 0
	.param .b64 param0;
	st.param.b64 	[param0], %rd4;
	.param .b64 retval0;
	call.uni (retval0), 
	malloc, 
	(
	param0
	);
	ld.param.b64 	%rd119, [retval0];
	} // callseq 1
$L__BB0_107:
	shr.u32 	%r128, %r122, 29;
	add.s32 	%r129, %r236, %r128;
	shr.u32 	%r130, %r129, 3;
	and.b32  	%r131, %r130, 1;
	setp.eq.b32 	%p29, %r131, 1;
	not.pred 	%p30, %p29;
	@%p30 bra 	$L__BB0_109;
	{ // callseq 2, 0
	.param .b64 param0;
	st.param.b64 	[param0], %rd4;
	.param .b64 retval0;
	call.uni (retval0), 
	malloc, 
	(
	param0
	);
	ld.param.b64 	%rd119, [retval0];
	} // callseq 2
$L__BB0_109:
	shr.u32 	%r133, %r122, 28;
	add.s32 	%r134, %r236, %r133;
	shr.s32 	%r236, %r134, 4;
	and.b32  	%r135, %r236, 1;
	setp.eq.b32 	%p31, %r135, 1;
	not.pred 	%p32, %p31;
	@%p32 bra 	$L__BB0_111;
	{ // callseq 3, 0
	.param .b64 param0;
	st.param.b64 	[param0], %rd4;
	.param .b64 retval0;
	call.uni (retval0), 
	malloc, 
	(
	param0
	);
	ld.param.b64 	%rd119, [retval0];
	} // callseq 3
$L__BB0_111:
	add.s32 	%r237, %r237, 4;
	setp.eq.s32 	%p33, %r237, %r63;
	@%p33 bra 	$L__BB0_112;
	bra.uni 	$L__BB0_103;
$L__BB0_112:
	setp.eq.s32 	%p34, %r62, 0;
	@%p34 bra 	$L__BB0_117;
	mov.b32 	%r235, 0;
$L__BB0_114:
	.pragma "nounroll";
	shr.u32 	%r137, %r236, 31;
	add.s32 	%r138, %r236, %r137;
	shr.s32 	%r236, %r138, 1;
	and.b32  	%r139, %r236, 1;
	setp.eq.b32 	%p35, %r139, 1;
	not.pred 	%p36, %p35;
	@%p36 bra 	$L__BB0_116;
	{ // callseq 4, 0
	.param .b64 param0;
	st.param.b64 	[param0], %rd4;
	.param .b64 retval0;
	call.uni (retval0), 
	malloc, 
	(
	param0
	);
	ld.param.b64 	%rd119, [retval0];
	} // callseq 4
$L__BB0_116:
	add.s32 	%r235, %r235, 1;
	setp.ne.s32 	%p37, %r235, %r62;
	@%p37 bra 	$L__BB0_114;
$L__BB0_117:
	setp.lt.s32 	%p72, %r101, 1;
	mov.b32 	%r251, 0;
	@%p72 bra 	$L__BB0_130;
	add.s32 	%r153, %r101, -1;
	and.b32  	%r69, %r101, 15;
	setp.lt.u32 	%p73, %r153, 15;
	mov.b32 	%r241, 0;
	mov.u32 	%r251, %r241;
	@%p73 bra 	$L__BB0_121;
	and.b32  	%r241, %r101, 2147483632;
	neg.s32 	%r238, %r241;
	add.s64 	%rd130, %rd119, 7;
	mov.b32 	%r251, 0;
$L__BB0_120:
	.pragma "nounroll";
	ld.u8 	%rs125, [%rd130+-7];
	setp.eq.s16 	%p74, %rs125, 49;
	selp.u32 	%r155, 1, 0, %p74;
	add.s32 	%r156, %r251, %r155;
	ld.u8 	%rs126, [%rd130+-6];
	setp.eq.s16 	%p75, %rs126, 49;
	selp.u32 	%r157, 1, 0, %p75;
	add.s32 	%r158, %r156, %r157;
	ld.u8 	%rs127, [%rd130+-5];
	setp.eq.s16 	%p76, %rs127, 49;
	selp.u32 	%r159, 1, 0, %p76;
	add.s32 	%r160, %r158, %r159;
	ld.u8 	%rs128, [%rd130+-4];
	setp.eq.s16 	%p77, %rs128, 49;
	selp.u32 	%r161, 1, 0, %p77;
	add.s32 	%r162, %r160, %r161;
	ld.u8 	%rs129, [%rd130+-3];
	setp.eq.s16 	%p78, %rs129, 49;
	selp.u32 	%r163, 1, 0, %p78;
	add.s32 	%r164, %r162, %r163;
	ld.u8 	%rs130, [%rd130+-2];
	setp.eq.s16 	%p79, %rs130, 49;
	selp.u32 	%r165, 1, 0, %p79;
	add.s32 	%r166, %r164, %r165;
	ld.u8 	%rs131, [%rd130+-1];
	setp.eq.s16 	%p80, %rs131, 49;
	selp.u32 	%r167, 1, 0, %p80;
	add.s32 	%r168, %r166, %r167;
	ld.u8 	%rs132, [%rd130];
	setp.eq.s16 	%p81, %rs132, 49;
	selp.u32 	%r169, 1, 0, %p81;
	add.s32 	%r170, %r168, %r169;
	ld.u8 	%rs133, [%rd130+1];
	setp.eq.s16 	%p82, %rs133, 49;
	selp.u32 	%r171, 1, 0, %p82;
	add.s32 	%r172, %r170, %r171;
	ld.u8 	%rs134, [%rd130+2];
	setp.eq.s16 	%p83, %rs134, 49;
	selp.u32 	%r173, 1, 0, %p83;
	add.s32 	%r174, %r172, %r173;
	ld.u8 	%rs135, [%rd130+3];
	setp.eq.s16 	%p84, %rs135, 49;
	selp.u32 	%r175, 1, 0, %p84;
	add.s32 	%r176, %r174, %r175;
	ld.u8 	%rs136, [%rd130+4];
	setp.eq.s16 	%p85, %rs136, 49;
	selp.u32 	%r177, 1, 0, %p85;
	add.s32 	%r178, %r176, %r177;
	ld.u8 	%rs137, [%rd130+5];
	setp.eq.s16 	%p86, %rs137, 49;
	selp.u32 	%r179, 1, 0, %p86;
	add.s32 	%r180, %r178, %r179;
	ld.u8 	%rs138, [%rd130+6];
	setp.eq.s16 	%p87, %rs138, 49;
	selp.u32 	%r181, 1, 0, %p87;
	add.s32 	%r182, %r180, %r181;
	ld.u8 	%rs139, [%rd130+7];
	setp.eq.s16 	%p88, %rs139, 49;
	selp.u32 	%r183, 1, 0, %p88;
	add.s32 	%r184, %r182, %r183;
	ld.u8 	%rs140, [%rd130+8];
	setp.eq.s16 	%p89, %rs140, 49;
	selp.u32 	%r185, 1, 0, %p89;
	add.s32 	%r251, %r184, %r185;
	add.s32 	%r238, %r238, 16;
	add.s64 	%rd130, %rd130, 16;
	setp.ne.s32 	%p90, %r238, 0;
	@%p90 bra 	$L__BB0_120;
$L__BB0_121:
	setp.eq.s32 	%p91, %r69, 0;
	@%p91 bra 	$L__BB0_130;
	and.b32  	%r83, %r101, 7;
	setp.lt.u32 	%p92, %r69, 8;
	@%p92 bra 	$L__BB0_124;
	cvt.u64.u32 	%rd108, %r241;
	add.s64 	%rd109, %rd119, %rd108;
	ld.u8 	%rs141, [%rd109];
	setp.eq.s16 	%p93, %rs141, 49;
	selp.u32 	%r187, 1, 0, %p93;
	add.s32 	%r188, %r251, %r187;
	ld.u8 	%rs142, [%rd109+1];
	setp.eq.s16 	%p94, %rs142, 49;
	selp.u32 	%r189, 1, 0, %p94;
	add.s32 	%r190, %r188, %r189;
	ld.u8 	%rs143, [%rd109+2];
	setp.eq.s16 	%p95, %rs143, 49;
	selp.u32 	%r191, 1, 0, %p95;
	add.s32 	%r192, %r190, %r191;
	ld.u8 	%rs144, [%rd109+3];
	setp.eq.s16 	%p96, %rs144, 49;
	selp.u32 	%r193, 1, 0, %p96;
	add.s32 	%r194, %r192, %r193;
	ld.u8 	%rs145, [%rd109+4];
	setp.eq.s16 	%p97, %rs145, 49;
	selp.u32 	%r195, 1, 0, %p97;
	add.s32 	%r196, %r194, %r195;
	ld.u8 	%rs146, [%rd109+5];
	setp.eq.s16 	%p98, %rs146, 49;
	selp.u32 	%r197, 1, 0, %p98;
	add.s32 	%r198, %r196, %r197;
	ld.u8 	%rs147, [%rd109+6];
	setp.eq.s16 	%p99, %rs147, 49;
	selp.u32 	%r199, 1, 0, %p99;
	add.s32 	%r200, %r198, %r199;
	ld.u8 	%rs148, [%rd109+7];
	setp.eq.s16 	%p100, %rs148, 49;
	selp.u32 	%r201, 1, 0, %p100;
	add.s32 	%r251, %r200, %r201;
	add.s32 	%r241, %r241, 8;
$L__BB0_124:
	setp.eq.s32 	%p101, %r83, 0;
	@%p101 bra 	$L__BB0_130;
	and.b32  	%r89, %r101, 3;
	setp.lt.u32 	%p102, %r83, 4;
	@%p102 bra 	$L__BB0_127;
	cvt.u64.u32 	%rd110, %r241;
	add.s64 	%rd111, %rd119, %rd110;
	ld.u8 	%rs149, [%rd111];
	setp.eq.s16 	%p103, %rs149, 49;
	selp.u32 	%r203, 1, 0, %p103;
	add.s32 	%r204, %r251, %r203;
	ld.u8 	%rs150, [%rd111+1];
	setp.eq.s16 	%p104, %rs150, 49;
	selp.u32 	%r205, 1, 0, %p104;
	add.s32 	%r206, %r204, %r205;
	ld.u8 	%rs151, [%rd111+2];
	setp.eq.s16 	%p105, %rs151, 49;
	selp.u32 	%r207, 1, 0, %p105;
	add.s32 	%r208, %r206, %r207;
	ld.u8 	%rs152, [%rd111+3];
	setp.eq.s16 	%p106, %rs152, 49;
	selp.u32 	%r209, 1, 0, %p106;
	add.s32 	%r251, %r208, %r209;
	add.s32 	%r241, %r241, 4;
$L__BB0_127:
	setp.eq.s32 	%p107, %r89, 0;
	@%p107 bra 	$L__BB0_130;
	cvt.u64.u32 	%rd112, %r241;
	add.s64 	%rd131, %rd119, %rd112;
	neg.s32 	%r249, %r89;
$L__BB0_129:
	.pragma "nounroll";
	ld.u8 	%rs153, [%rd131];
	setp.eq.s16 	%p108, %rs153, 49;
	selp.u32 	%r210, 1, 0, %p108;
	add.s32 	%r251, %r251, %r210;
	add.s64 	%rd131, %rd131, 1;
	add.s32 	%r249, %r249, 1;
	setp.ne.s32 	%p109, %r249, 0;
	@%p109 bra 	$L__BB0_129;
$L__BB0_130:
	cvta.to.global.u64 	%rd113, %rd48;
	mul.wide.s32 	%rd114, %r1, 4;
	add.s64 	%rd115, %rd113, %rd114;
	st.global.u32 	[%rd115], %r251;
$L__BB0_131:
	ret;

}


// ===== COMPILED SASS (sm_100) =====

	.target	sm_100

	.elftype	@"ET_EXEC"


//--------------------- .note.nv.tkinfo           --------------------------
	.section	.note.nv.tkinfo,"",@"SHT_NOTE"
	.sectionflags	@"SHF_NOTE_NV_TKINFO"
	.tkinfo
        /*0018*/ 	.word	0x00000002
        /*0030*/ 	.string	""
        /*0030*/ 	.string	"ptxas"
        /*0030*/ 	.string	"Cuda compilation tools, release 13.0, V13.0.88"
        /*0030*/ 	.string	"Build cuda_13.0.r13.0/compiler.36424714_0"
        /*0030*/ 	.string	"-arch sm_100 -m 64 "



//--------------------- .note.nv.cuinfo           --------------------------
	.section	.note.nv.cuinfo,"",@"SHT_NOTE"
	.sectionflags	@"SHF_NOTE_NV_CUINFO"
        /*0018*/ 	.short	0x0002
        /*001a*/ 	.short	0x0064
        /*001c*/ 	.short	0x0082
	.zero		2


//--------------------- .nv.info                  --------------------------
	.section	.nv.info,"",@"SHT_CUDA_INFO"
	.align	4


	//----- nvinfo : EIATTR_REGCOUNT
	.align		4
        /*0000*/ 	.byte	0x04, 0x2f
        /*0002*/ 	.short	(.L_1 - .L_0)
	.align		4
.L_0:
        /*0004*/ 	.word	index@(_Z6kernelPciiiPiS_S_)
        /*0008*/ 	.word	0x00000020


	//----- nvinfo : EIATTR_FRAME_SIZE
	.align		4
.L_1:
        /*000c*/ 	.byte	0x04, 0x11
        /*000e*/ 	.short	(.L_3 - .L_2)
	.align		4
.L_2:
        /*0010*/ 	.word	index@(_Z6kernelPciiiPiS_S_)
        /*0014*/ 	.word	0x00000000


	//----- nvinfo : EIATTR_MIN_STACK_SIZE
	.align		4
.L_3:
        /*0018*/ 	.byte	0x04, 0x12
        /*001a*/ 	.short	(.L_5 - .L_4)
	.align		4
.L_4:
        /*001c*/ 	.word	index@(_Z6kernelPciiiPiS_S_)
        /*0020*/ 	.word	0x00000000
.L_5:


//--------------------- .nv.compat                --------------------------
	.section	.nv.compat,"",@"SHT_CUDA_COMPAT_INFO"
	.align	4
        /*0000*/ 	.byte	0x02, 0x09, 0x00, 0x00, 0x02, 0x02, 0x01, 0x00, 0x02, 0x05, 0x05, 0x00, 0x03, 0x07, 0x01, 0x01
        /*0010*/ 	.byte	0x02, 0x03, 0x00, 0x00, 0x02, 0x06, 0x01, 0x00, 0x04, 0x0b, 0x08, 0x00, 0x09, 0x00, 0x00, 0x00
        /*0020*/ 	.byte	0x00, 0x00, 0x00, 0x00


//--------------------- .nv.info._Z6kernelPciiiPiS_S_ --------------------------
	.section	.nv.info._Z6kernelPciiiPiS_S_,"",@"SHT_CUDA_INFO"
	.sectionflags	@""
	.align	4


	//----- nvinfo : EIATTR_CUDA_API_VERSION
	.align		4
        /*0000*/ 	.byte	0x04, 0x37
        /*0002*/ 	.short	(.L_7 - .L_6)
.L_6:
        /*0004*/ 	.word	0x00000082


	//----- nvinfo : EIATTR_KPARAM_INFO
	.align		4
.L_7:
        /*0008*/ 	.byte	0x04, 0x17
        /*000a*/ 	.short	(.L_9 - .L_8)
.L_8:
        /*000c*/ 	.word	0x00000000
        /*0010*/ 	.short	0x0006
        /*0012*/ 	.short	0x0028
        /*0014*/ 	.byte	0x00, 0xf5, 0x21, 0x00


	//----- nvinfo : EIATTR_KPARAM_INFO
	.align		4
.L_9:
        /*0018*/ 	.byte	0x04, 0x17
        /*001a*/ 	.short	(.L_11 - .L_10)
.L_10:
        /*001c*/ 	.word	0x00000000
        /*0020*/ 	.short	0x0005
        /*0022*/ 	.short	0x0020
        /*0024*/ 	.byte	0x00, 0xf5, 0x21, 0x00


	//----- nvinfo : EIATTR_KPARAM_INFO
	.align		4
.L_11:
        /*0028*/ 	.byte	0x04, 0x17
        /*002a*/ 	.short	(.L_13 - .L_12)
.L_12:
        /*002c*/ 	.word	0x00000000
        /*0030*/ 	.short	0x0004
        /*0032*/ 	.short	0x0018
        /*0034*/ 	.byte	0x00, 0xf5, 0x21, 0x00


	//----- nvinfo : EIATTR_KPARAM_INFO
	.align		4
.L_13:
        /*0038*/ 	.byte	0x04, 0x17
        /*003a*/ 	.short	(.L_15 - .L_14)
.L_14:
        /*003c*/ 	.word	0x00000000
        /*0040*/ 	.short	0x0003
        /*0042*/ 	.short	0x0010
        /*0044*/ 	.byte	0x00, 0xf0, 0x11, 0x00


	//----- nvinfo : EIATTR_KPARAM_INFO
	.align		4
.L_15:
        /*0048*/ 	.byte	0x04, 0x17
        /*004a*/ 	.short	(.L_17 - .L_16)
.L_16:
        /*004c*/ 	.word	0x00000000
        /*0050*/ 	.short	0x0002
        /*0052*/ 	.short	0x000c
        /*0054*/ 	.byte	0x00, 0xf0, 0x11, 0x00


	//----- nvinfo : EIATTR_KPARAM_INFO
	.align		4
.L_17:
        /*0058*/ 	.byte	0x04, 0x17
        /*005a*/ 	.short	(.L_19 - .L_18)
.L_18:
        /*005c*/ 	.word	0x00000000
        /*0060*/ 	.short	0x0001
        /*0062*/ 	.short	0x0008
        /*0064*/ 	.byte	0x00, 0xf0, 0x11, 0x00


	//----- nvinfo : EIATTR_KPARAM_INFO
	.align		4
.L_19:
        /*0068*/ 	.byte	0x04, 0x17
        /*006a*/ 	.short	(.L_21 - .L_20)
.L_20:
        /*006c*/ 	.word	0x00000000
        /*0070*/ 	.short	0x0000
        /*0072*/ 	.short	0x0000
        /*0074*/ 	.byte	0x00, 0xf5, 0x21, 0x00


	//----- nvinfo : EIATTR_SPARSE_MMA_MASK
	.align		4
.L_21:
        /*0078*/ 	.byte	0x03, 0x50
        /*007a*/ 	.short	0x0000


	//----- nvinfo : EIATTR_MAXREG_COUNT
	.align		4
        /*007c*/ 	.byte	0x03, 0x1b
        /*007e*/ 	.short	0x00ff


	//----- nvinfo : EIATTR_EXTERNS
	.align		4
        /*0080*/ 	.byte	0x04, 0x0f
        /*0082*/ 	.short	(.L_23 - .L_22)


	//   ....[0]....
	.align		4
.L_22:
        /*0084*/ 	.word	index@(malloc)


	//----- nvinfo : EIATTR_MERCURY_ISA_VERSION
	.align		4
.L_23:
        /*0088*/ 	.byte	0x03, 0x5f
        /*008a*/ 	.short	0x0101


	//----- nvinfo : EIATTR_VRC_CTA_INIT_COUNT
	.align		4
        /*008c*/ 	.byte	0x02, 0x4a
	.zero		1
	.zero		1


	//----- nvinfo : EIATTR_SYSCALL_OFFSETS
	.align		4
        /*0090*/ 	.byte	0x04, 0x46
        /*0092*/ 	.short	(.L_25 - .L_24)


	//   ....[0]....
.L_24:
        /*0094*/ 	.word	0x00001870


	//   ....[1]....
        /*0098*/ 	.word	0x00002430


	//   ....[2]....
        /*009c*/ 	.word	0x00002520


	//   ....[3]....
        /*00a0*/ 	.word	0x00002600


	//   ....[4]....
        /*00a4*/ 	.word	0x000026e0


	//   ....[5]....
        /*00a8*/ 	.word	0x00002850


	//----- nvinfo : EIATTR_EXIT_INSTR_OFFSETS
	.align		4
.L_25:
        /*00ac*/ 	.byte	0x04, 0x1c
        /*00ae*/ 	.short	(.L_27 - .L_26)


	//   ....[0]....
.L_26:
        /*00b0*/ 	.word	0x00000070


	//   ....[1]....
        /*00b4*/ 	.word	0x00003360


	//----- nvinfo : EIATTR_CRS_STACK_SIZE
	.align		4
.L_27:
        /*00b8*/ 	.byte	0x04, 0x1e
        /*00ba*/ 	.short	(.L_29 - .L_28)
.L_28:
        /*00bc*/ 	.word	0x00000000


	//----- nvinfo : EIATTR_CBANK_PARAM_SIZE
	.align		4
.L_29:
        /*00c0*/ 	.byte	0x03, 0x19
        /*00c2*/ 	.short	0x0030


	//----- nvinfo : EIATTR_PARAM_CBANK
	.align		4
        /*00c4*/ 	.byte	0x04, 0x0a
        /*00c6*/ 	.short	(.L_31 - .L_30)
	.align		4
.L_30:
        /*00c8*/ 	.word	index@(.nv.constant0._Z6kernelPciiiPiS_S_)
        /*00cc*/ 	.short	0x0380
        /*00ce*/ 	.short	0x0030


	//----- nvinfo : EIATTR_SW_WAR
	.align		4
.L_31:
        /*00d0*/ 	.byte	0x04, 0x36
        /*00d2*/ 	.short	(.L_33 - .L_32)
.L_32:
        /*00d4*/ 	.word	0x00000008
.L_33:


//--------------------- .nv.callgraph             --------------------------
	.section	.nv.callgraph,"",@"SHT_CUDA_CALLGRAPH"
	.align	4
	.sectionentsize	8
	.align		4
        /*0000*/ 	.word	0x00000000
	.align		4
        /*0004*/ 	.word	0xffffffff
	.align		4
        /*0008*/ 	.word	index@(_Z6kernelPciiiPiS_S_)
	.align		4
        /*000c*/ 	.word	index@(malloc)
	.align		4
        /*0010*/ 	.word	0x00000000
	.align		4
        /*0014*/ 	.word	0xfffffffe
	.align		4
        /*0018*/ 	.word	0x00000000
	.align		4
        /*001c*/ 	.word	0xfffffffd
	.align		4
        /*0020*/ 	.word	0x00000000
	.align		4
        /*0024*/ 	.word	0xfffffffc


//--------------------- .nv.constant4             --------------------------
	.section	.nv.constant4,"a",@progbits
	.align	8
	.align		8
.nv.constant4:
        /*0000*/ 	.dword	malloc


//--------------------- .text._Z6kernelPciiiPiS_S_ --------------------------
	.section	.text._Z6kernelPciiiPiS_S_,"ax",@progbits
	.align	128
        .global         _Z6kernelPciiiPiS_S_
        .type           _Z6kernelPciiiPiS_S_,@function
        .size           _Z6kernelPciiiPiS_S_,(.L_x_60 - _Z6kernelPciiiPiS_S_)
        .other          _Z6kernelPciiiPiS_S_,@"STO_CUDA_ENTRY STV_DEFAULT"
_Z6kernelPciiiPiS_S_:
.text._Z6kernelPciiiPiS_S_:
[----:B------:R-:W0:Y:S01]  /*0000*/  LDC R1, c[0x0][0x37c] ;  /* 0x0000df00ff017b82 */ /* 0x000e220000000800 */
[----:B------:R-:W1:Y:S01]  /*0010*/  S2R R28, SR_CTAID.X ;  /* 0x00000000001c7919 */ /* 0x000e620000002500 */
[----:B------:R-:W1:Y:S01]  /*0020*/  LDCU UR4, c[0x0][0x360] ;  /* 0x00006c00ff0477ac */ /* 0x000e620008000800 */
[----:B------:R-:W1:Y:S01]  /*0030*/  S2R R3, SR_TID.X ;  /* 0x0000000000037919 */ /* 0x000e620000002100 */
[----:B------:R-:W2:Y:S01]  /*0040*/  LDCU UR5, c[0x0][0x390] ;  /* 0x00007200ff0577ac */ /* 0x000ea20008000800 */
[----:B-1----:R-:W-:-:S05]  /*0050*/  IMAD R28, R28, UR4, R3 ;  /* 0x000000041c1c7c24 */ /* 0x002fca000f8e0203 */
[----:B--2---:R-:W-:-:S13]  /*0060*/  ISETP.GE.AND P0, PT, R28, UR5, PT ;  /* 0x000000051c007c0c */ /* 0x004fda000bf06270 */
[----:B0-----:R-:W-:Y:S05]  /*0070*/  @P0 EXIT ;  /* 0x000000000000094d */ /* 0x001fea0003800000 */
[----:B------:R-:W0:Y:S01]  /*0080*/  LDCU.64 UR4, c[0x0][0x3a0] ;  /* 0x00007400ff0477ac */ /* 0x000e220008000a00 */
[----:B------:R-:W-:Y:S01]  /*0090*/  LOP3.LUT R0, R28, 0x1, RZ, 0xc0, !PT ;  /* 0x000000011c007812 */ /* 0x000fe200078ec0ff */
[----:B------:R-:W-:Y:S01]  /*00a0*/  BSSY.RECONVERGENT B0, `(.L_x_0) ;  /* 0x00000ce000007945 */ /* 0x000fe20003800200 */
[----:B------:R-:W1:Y:S02]  /*00b0*/  LDCU.64 UR36, c[0x0][0x358] ;  /* 0x00006b00ff2477ac */ /* 0x000e640008000a00 */
[----:B------:R-:W-:Y:S01]  /*00c0*/  ISETP.NE.U32.AND P0, PT, R0, 0x1, PT ;  /* 0x000000010000780c */ /* 0x000fe20003f05070 */
[----:B0-----:R-:W-:Y:S02]  /*00d0*/  IMAD.U32 R4, RZ, RZ, UR4 ;  /* 0x00000004ff047e24 */ /* 0x001fe4000f8e00ff */
[----:B------:R-:W-:-:S10]  /*00e0*/  IMAD.U32 R5, RZ, RZ, UR5 ;  /* 0x00000005ff057e24 */ /* 0x000fd4000f8e00ff */
[----:B-1----:R-:W-:Y:S05]  /*00f0*/  @P0 BRA `(.L_x_1) ;  /* 0x0000000400e00947 */ /* 0x002fea0003800000 */
[----:B------:R-:W0:Y:S02]  /*0100*/  LDCU UR4, c[0x0][0x388] ;  /* 0x00007100ff0477ac */ /* 0x000e240008000800 */
[----:B0-----:R-:W-:-:S05]  /*0110*/  IMAD.U32 R23, RZ, RZ, UR4 ;  /* 0x00000004ff177e24 */ /* 0x001fca000f8e00ff */
[----:B------:R-:W-:-:S13]  /*0120*/  ISETP.GE.AND P0, PT, R23, 0x1, PT ;  /* 0x000000011700780c */ /* 0x000fda0003f06270 */
[----:B------:R-:W-:Y:S05]  /*0130*/  @!P0 BRA `(.L_x_2) ;  /* 0x0000000c00108947 */ /* 0x000fea0003800000 */
[C---:B------:R-:W-:Y:S01]  /*0140*/  VIADD R0, R23.reuse, 0xffffffff ;  /* 0xffffffff17007836 */ /* 0x040fe20000000000 */
[----:B------:R-:W-:-:S04]  /*0150*/  LOP3.LUT R8, R23, 0xf, RZ, 0xc0, !PT ;  /* 0x0000000f17087812 */ /* 0x000fc800078ec0ff */
[----:B------:R-:W-:Y:S01]  /*0160*/  ISETP.GE.U32.AND P1, PT, R0, 0xf, PT ;  /* 0x0000000f0000780c */ /* 0x000fe20003f26070 */
[----:B------:R-:W-:Y:S01]  /*0170*/  IMAD.MOV.U32 R0, RZ, RZ, RZ ;  /* 0x000000ffff007224 */ /* 0x000fe200078e00ff */
[----:B------:R-:W-:-:S11]  /*0180*/  ISETP.NE.AND P2, PT, R8, RZ, PT ;  /* 0x000000ff0800720c */ /* 0x000fd60003f45270 */
[----:B------:R-:W-:Y:S05]  /*0190*/  @!P1 BRA `(.L_x_3) ;  /* 0x0000000000bc9947 */ /* 0x000fea0003800000 */
[----:B------:R-:W-:Y:S01]  /*01a0*/  LOP3.LUT R0, R23, 0x7ffffff0, RZ, 0xc0, !PT ;  /* 0x7ffffff017007812 */ /* 0x000fe200078ec0ff */
[----:B------:R-:W0:Y:S01]  /*01b0*/  LDCU.64 UR8, c[0x0][0x380] ;  /* 0x00007000ff0877ac */ /* 0x000e220008000a00 */
[----:B------:R-:W1:Y:S01]  /*01c0*/  LDCU.64 UR10, c[0x0][0x3a0] ;  /* 0x00007400ff0a77ac */ /* 0x000e620008000a00 */
[----:B------:R-:W-:-:S05]  /*01d0*/  UMOV UR4, URZ ;  /* 0x000000ff00047c82 */ /* 0x000fca0008000000 */
.L_x_4:
[----:B0-----:R-:W-:-:S04]  /*01e0*/  UIADD3 UR5, UP0, UPT, UR4, UR8, URZ ;  /* 0x0000000804057290 */ /* 0x001fc8000ff1e0ff */
[----:B------:R-:W-:Y:S02]  /*01f0*/  UIADD3.X UR6, UPT, UPT, URZ, UR9, URZ, UP0, !UPT ;  /* 0x00000009ff067290 */ /* 0x000fe400087fe4ff */
[----:B------:R-:W-:-:S04]  /*0200*/  IMAD.U32 R6, RZ, RZ, UR5 ;  /* 0x00000005ff067e24 */ /* 0x000fc8000f8e00ff */
[----:B------:R-:W-:-:S05]  /*0210*/  IMAD.U32 R7, RZ, RZ, UR6 ;  /* 0x00000006ff077e24 */ /* 0x000fca000f8e00ff */
[----:B----4-:R-:W2:Y:S01]  /*0220*/  LDG.E.U8 R9, desc[UR36][R6.64] ;  /* 0x0000002406097981 */ /* 0x010ea2000c1e1100 */
[----:B-1----:R-:W-:-:S04]  /*0230*/  UIADD3 UR5, UP0, UPT, UR4, UR10, URZ ;  /* 0x0000000a04057290 */ /* 0x002fc8000ff1e0ff */
[----:B------:R-:W-:Y:S02]  /*0240*/  UIADD3.X UR6, UPT, UPT, URZ, UR11, URZ, UP0, !UPT ;  /* 0x0000000bff067290 */ /* 0x000fe400087fe4ff */
[----:B------:R-:W-:-:S04]  /*0250*/  IMAD.U32 R2, RZ, RZ, UR5 ;  /* 0x00000005ff027e24 */ /* 0x000fc8000f8e00ff */
[----:B------:R-:W-:-:S05]  /*0260*/  IMAD.U32 R3, RZ, RZ, UR6 ;  /* 0x00000006ff037e24 */ /* 0x000fca000f8e00ff */
[----:B--2---:R0:W-:Y:S04]  /*0270*/  STG.E.U8 desc[UR36][R2.64], R9 ;  /* 0x0000000902007986 */ /* 0x0041e8000c101124 */
[----:B------:R-:W2:Y:S04]  /*0280*/  LDG.E.U8 R11, desc[UR36][R6.64+0x1] ;  /* 0x00000124060b7981 */ /* 0x000ea8000c1e1100 */
[----:B--2---:R1:W-:Y:S04]  /*0290*/  STG.E.U8 desc[UR36][R2.64+0x1], R11 ;  /* 0x0000010b02007986 */ /* 0x0043e8000c101124 */
[----:B------:R-:W2:Y:S04]  /*02a0*/  LDG.E.U8 R13, desc[UR36][R6.64+0x2] ;  /* 0x00000224060d7981 */ /* 0x000ea8000c1e1100 */
[----:B--2---:R2:W-:Y:S04]  /*02b0*/  STG.E.U8 desc[UR36][R2.64+0x2], R13 ;  /* 0x0000020d02007986 */ /* 0x0045e8000c101124 */
[----:B------:R-:W3:Y:S04]  /*02c0*/  LDG.E.U8 R15, desc[UR36][R6.64+0x3] ;  /* 0x00000324060f7981 */ /* 0x000ee8000c1e1100 */
[----:B---3--:R3:W-:Y:S04]  /*02d0*/  STG.E.U8 desc[UR36][R2.64+0x3], R15 ;  /* 0x0000030f02007986 */ /* 0x0087e8000c101124 */
[----:B------:R-:W4:Y:S04]  /*02e0*/  LDG.E.U8 R17, desc[UR36][R6.64+0x4] ;  /* 0x0000042406117981 */ /* 0x000f28000c1e1100 */
[----:B----4-:R4:W-:Y:S04]  /*02f0*/  STG.E.U8 desc[UR36][R2.64+0x4], R17 ;  /* 0x0000041102007986 */ /* 0x0109e8000c101124 */
[----:B------:R-:W5:Y:S04]  /*0300*/  LDG.E.U8 R19, desc[UR36][R6.64+0x5] ;  /* 0x0000052406137981 */ /* 0x000f68000c1e1100 */
[----:B-----5:R5:W-:Y:S04]  /*0310*/  STG.E.U8 desc[UR36][R2.64+0x5], R19 ;  /* 0x0000051302007986 */ /* 0x020be8000c101124 */
[----:B0-----:R-:W2:Y:S04]  /*0320*/  LDG.E.U8 R9, desc[UR36][R6.64+0x6] ;  /* 0x0000062406097981 */ /* 0x001ea8000c1e1100 */
[----:B--2---:R0:W-:Y:S04]  /*0330*/  STG.E.U8 desc[UR36][R2.64+0x6], R9 ;  /* 0x0000060902007986 */ /* 0x0041e8000c101124 */
[----:B-1----:R-:W2:Y:S04]  /*0340*/  LDG.E.U8 R11, desc[UR36][R6.64+0x7] ;  /* 0x00000724060b7981 */ /* 0x002ea8000c1e1100 */
[----:B--2---:R1:W-:Y:S04]  /*0350*/  STG.E.U8 desc[UR36][R2.64+0x7], R11 ;  /* 0x0000070b02007986 */ /* 0x0043e8000c101124 */
[----:B------:R-:W2:Y:S04]  /*0360*/  LDG.E.U8 R13, desc[UR36][R6.64+0x8] ;  /* 0x00000824060d7981 */ /* 0x000ea8000c1e1100 */
[----:B--2---:R2:W-:Y:S04]  /*0370*/  STG.E.U8 desc[UR36][R2.64+0x8], R13 ;  /* 0x0000080d02007986 */ /* 0x0045e8000c101124 */
[----:B---3--:R-:W3:Y:S04]  /*0380*/  LDG.E.U8 R15, desc[UR36][R6.64+0x9] ;  /* 0x00000924060f7981 */ /* 0x008ee8000c1e1100 */
[----:B---3--:R3:W-:Y:S04]  /*0390*/  STG.E.U8 desc[UR36][R2.64+0x9], R15 ;  /* 0x0000090f02007986 */ /* 0x0087e8000c101124 */
[----:B----4-:R-:W4:Y:S04]  /*03a0*/  LDG.E.U8 R17, desc[UR36][R6.64+0xa] ;  /* 0x00000a2406117981 */ /* 0x010f28000c1e1100 */
[----:B----4-:R4:W-:Y:S04]  /*03b0*/  STG.E.U8 desc[UR36][R2.64+0xa], R17 ;  /* 0x00000a1102007986 */ /* 0x0109e8000c101124 */
[----:B-----5:R-:W5:Y:S04]  /*03c0*/  LDG.E.U8 R19, desc[UR36][R6.64+0xb] ;  /* 0x00000b2406137981 */ /* 0x020f68000c1e1100 */
[----:B-----5:R4:W-:Y:S04]  /*03d0*/  STG.E.U8 desc[UR36][R2.64+0xb], R19 ;  /* 0x00000b1302007986 */ /* 0x0209e8000c101124 */
[----:B0-----:R-:W5:Y:S04]  /*03e0*/  LDG.E.U8 R9, desc[UR36][R6.64+0xc] ;  /* 0x00000c2406097981 */ /* 0x001f68000c1e1100 */
[----:B-----5:R4:W-:Y:S04]  /*03f0*/  STG.E.U8 desc[UR36][R2.64+0xc], R9 ;  /* 0x00000c0902007986 */ /* 0x0209e8000c101124 */
[----:B-1----:R-:W5:Y:S04]  /*0400*/  LDG.E.U8 R11, desc[UR36][R6.64+0xd] ;  /* 0x00000d24060b7981 */ /* 0x002f68000c1e1100 */
[----:B-----5:R4:W-:Y:S04]  /*0410*/  STG.E.U8 desc[UR36][R2.64+0xd], R11 ;  /* 0x00000d0b02007986 */ /* 0x0209e8000c101124 */
[----:B--2---:R-:W2:Y:S04]  /*0420*/  LDG.E.U8 R13, desc[UR36][R6.64+0xe] ;  /* 0x00000e24060d7981 */ /* 0x004ea8000c1e1100 */
[----:B--2---:R4:W-:Y:S04]  /*0430*/  STG.E.U8 desc[UR36][R2.64+0xe], R13 ;  /* 0x00000e0d02007986 */ /* 0x0049e8000c101124 */
[----:B---3--:R-:W2:Y:S01]  /*0440*/  LDG.E.U8 R15, desc[UR36][R6.64+0xf] ;  /* 0x00000f24060f7981 */ /* 0x008ea2000c1e1100 */
[----:B------:R-:W-:-:S06]  /*0450*/  UIADD3 UR4, UPT, UPT, UR4, 0x10, URZ ;  /* 0x0000001004047890 */ /* 0x000fcc000fffe0ff */
[----:B------:R-:W-:Y:S01]  /*0460*/  ISETP.NE.AND P1, PT, R0, UR4, PT ;  /* 0x0000000400007c0c */ /* 0x000fe2000bf25270 */
[----:B--2---:R4:W-:-:S12]  /*0470*/  STG.E.U8 desc[UR36][R2.64+0xf], R15 ;  /* 0x00000f0f02007986 */ /* 0x0049d8000c101124 */
[----:B------:R-:W-:Y:S05]  /*0480*/  @P1 BRA `(.L_x_4) ;  /* 0xfffffffc00541947 */ /* 0x000fea000383ffff */
.L_x_3:
[----:B------:R-:W-:Y:S05]  /*0490*/  @!P2 BRA `(.L_x_2) ;  /* 0x000000080038a947 */ /* 0x000fea0003800000 */
[----:B------:R-:W-:Y:S02]  /*04a0*/  ISETP.GE.U32.AND P2, PT, R8, 0x8, PT ;  /* 0x000000080800780c */ /* 0x000fe40003f46070 */
[----:B------:R-:W-:-:S04]  /*04b0*/  LOP3.LUT R10, R23, 0x7, RZ, 0xc0, !PT ;  /* 0x00000007170a7812 */ /* 0x000fc800078ec0ff */
[----:B------:R-:W-:-:S07]  /*04c0*/  ISETP.NE.AND P1, PT, R10, RZ, PT ;  /* 0x000000ff0a00720c */ /* 0x000fce0003f25270 */
[----:B------:R-:W-:Y:S06]  /*04d0*/  @!P2 BRA `(.L_x_5) ;  /* 0x00000000005ca947 */ /* 0x000fec0003800000 */
[----:B------:R-:W0:Y:S02]  /*04e0*/  LDCU.64 UR4, c[0x0][0x380] ;  /* 0x00007000ff0477ac */ /* 0x000e240008000a00 */
[----:B0-----:R-:W-:-:S05]  /*04f0*/  IADD3 R6, P2, PT, R0, UR4, RZ ;  /* 0x0000000400067c10 */ /* 0x001fca000ff5e0ff */
[----:B------:R-:W-:Y:S01]  /*0500*/  IMAD.X R7, RZ, RZ, UR5, P2 ;  /* 0x00000005ff077e24 */ /* 0x000fe200090e06ff */
[----:B------:R-:W0:Y:S04]  /*0510*/  LDCU.64 UR4, c[0x0][0x3a0] ;  /* 0x00007400ff0477ac */ /* 0x000e280008000a00 */
[----:B----4-:R-:W2:Y:S01]  /*0520*/  LDG.E.U8 R9, desc[UR36][R6.64] ;  /* 0x0000002406097981 */ /* 0x010ea2000c1e1100 */
[----:B0-----:R-:W-:-:S05]  /*0530*/  IADD3 R2, P2, PT, R0, UR4, RZ ;  /* 0x0000000400027c10 */ /* 0x001fca000ff5e0ff */
[----:B------:R-:W-:-:S05]  /*0540*/  IMAD.X R3, RZ, RZ, UR5, P2 ;  /* 0x00000005ff037e24 */ /* 0x000fca00090e06ff */
[----:B--2---:R0:W-:Y:S04]  /*0550*/  STG.E.U8 desc[UR36][R2.64], R9 ;  /* 0x0000000902007986 */ /* 0x0041e8000c101124 */
[----:B------:R-:W2:Y:S04]  /*0560*/  LDG.E.U8 R11, desc[UR36][R6.64+0x1] ;  /* 0x00000124060b7981 */ /* 0x000ea8000c1e1100 */
[----:B--2---:R1:W-:Y:S04]  /*0570*/  STG.E.U8 desc[UR36][R2.64+0x1], R11 ;  /* 0x0000010b02007986 */ /* 0x0043e8000c101124 */
[----:B------:R-:W2:Y:S04]  /*0580*/  LDG.E.U8 R13, desc[UR36][R6.64+0x2] ;  /* 0x00000224060d7981 */ /* 0x000ea8000c1e1100 */
[----:B--2---:R2:W-:Y:S04]  /*0590*/  STG.E.U8 desc[UR36][R2.64+0x2], R13 ;  /* 0x0000020d02007986 */ /* 0x0045e8000c101124 */
[----:B------:R-:W3:Y:S04]  /*05a0*/  LDG.E.U8 R15, desc[UR36][R6.64+0x3] ;  /* 0x00000324060f7981 */ /* 0x000ee8000c1e1100 */
[----:B---3--:R2:W-:Y:S04]  /*05b0*/  STG.E.U8 desc[UR36][R2.64+0x3], R15 ;  /* 0x0000030f02007986 */ /* 0x0085e8000c101124 */
[----:B------:R-:W3:Y:S04]  /*05c0*/  LDG.E.U8 R17, desc[UR36][R6.64+0x4] ;  /* 0x0000042406117981 */ /* 0x000ee8000c1e1100 */
[----:B---3--:R2:W-:Y:S04]  /*05d0*/  STG.E.U8 desc[UR36][R2.64+0x4], R17 ;  /* 0x0000041102007986 */ /* 0x0085e8000c101124 */
[----:B------:R-:W3:Y:S04]  /*05e0*/  LDG.E.U8 R19, desc[UR36][R6.64+0x5] ;  /* 0x0000052406137981 */ /* 0x000ee8000c1e1100 */
[----:B---3--:R2:W-:Y:S04]  /*05f0*/  STG.E.U8 desc[UR36][R2.64+0x5], R19 ;  /* 0x0000051302007986 */ /* 0x0085e8000c101124 */
[----:B0-----:R-:W3:Y:S04]  /*0600*/  LDG.E.U8 R9, desc[UR36][R6.64+0x6] ;  /* 0x0000062406097981 */ /* 0x001ee8000c1e1100 */
[----:B---3--:R2:W-:Y:S04]  /*0610*/  STG.E.U8 desc[UR36][R2.64+0x6], R9 ;  /* 0x0000060902007986 */ /* 0x0085e8000c101124 */
[----:B-1----:R-:W3:Y:S01]  /*0620*/  LDG.E.U8 R11, desc[UR36][R6.64+0x7] ;  /* 0x00000724060b7981 */ /* 0x002ee2000c1e1100 */
[----:B------:R-:W-:-:S03]  /*0630*/  VIADD R0, R0, 0x8 ;  /* 0x0000000800007836 */ /* 0x000fc60000000000 */
[----:B---3--:R2:W-:Y:S04]  /*0640*/  STG.E.U8 desc[UR36][R2.64+0x7], R11 ;  /* 0x0000070b02007986 */ /* 0x0085e8000c101124 */
.L_x_5:
[----:B------:R-:W-:Y:S05]  /*0650*/  @!P1 BRA `(.L_x_2) ;  /* 0x0000000400c89947 */ /* 0x000fea0003800000 */
[----:B------:R-:W-:Y:S02]  /*0660*/  ISETP.GE.U32.AND P2, PT, R10, 0x4, PT ;  /* 0x000000040a00780c */ /* 0x000fe40003f46070 */
[----:B------:R-:W-:-:S04]  /*0670*/  LOP3.LUT R8, R23, 0x3, RZ, 0xc0, !PT ;  /* 0x0000000317087812 */ /* 0x000fc800078ec0ff */
[----:B------:R-:W-:-:S07]  /*0680*/  ISETP.NE.AND P1, PT, R8, RZ, PT ;  /* 0x000000ff0800720c */ /* 0x000fce0003f25270 */
[----:B------:R-:W-:Y:S06]  /*0690*/  @!P2 BRA `(.L_x_6) ;  /* 0x00000000003ca947 */ /* 0x000fec0003800000 */
[----:B------:R-:W2:Y:S02]  /*06a0*/  LDCU.64 UR4, c[0x0][0x380] ;  /* 0x00007000ff0477ac */ /* 0x000ea40008000a00 */
[----:B--2-4-:R-:W-:-:S05]  /*06b0*/  IADD3 R2, P2, PT, R0, UR4, RZ ;  /* 0x0000000400027c10 */ /* 0x014fca000ff5e0ff */
[----:B------:R-:W-:Y:S01]  /*06c0*/  IMAD.X R3, RZ, RZ, UR5, P2 ;  /* 0x00000005ff037e24 */ /* 0x000fe200090e06ff */
[----:B------:R-:W0:Y:S04]  /*06d0*/  LDCU.64 UR4, c[0x0][0x3a0] ;  /* 0x00007400ff0477ac */ /* 0x000e280008000a00 */
[----:B------:R-:W2:Y:S01]  /*06e0*/  LDG.E.U8 R9, desc[UR36][R2.64] ;  /* 0x0000002402097981 */ /* 0x000ea2000c1e1100 */
[----:B0-----:R-:W-:-:S05]  /*06f0*/  IADD3 R6, P2, PT, R0, UR4, RZ ;  /* 0x0000000400067c10 */ /* 0x001fca000ff5e0ff */
[----:B------:R-:W-:-:S05]  /*0700*/  IMAD.X R7, RZ, RZ, UR5, P2 ;  /* 0x00000005ff077e24 */ /* 0x000fca00090e06ff */
[----:B--2---:R0:W-:Y:S04]  /*0710*/  STG.E.U8 desc[UR36][R6.64], R9 ;  /* 0x0000000906007986 */ /* 0x0041e8000c101124 */
[----:B------:R-:W2:Y:S04]  /*0720*/  LDG.E.U8 R11, desc[UR36][R2.64+0x1] ;  /* 0x00000124020b7981 */ /* 0x000ea8000c1e1100 */
[----:B--2---:R0:W-:Y:S04]  /*0730*/  STG.E.U8 desc[UR36][R6.64+0x1], R11 ;  /* 0x0000010b06007986 */ /* 0x0041e8000c101124 */
[----:B------:R-:W2:Y:S04]  /*0740*/  LDG.E.U8 R13, desc[UR36][R2.64+0x2] ;  /* 0x00000224020d7981 */ /* 0x000ea8000c1e1100 */
[----:B--2---:R0:W-:Y:S04]  /*0750*/  STG.E.U8 desc[UR36][R6.64+0x2], R13 ;  /* 0x0000020d06007986 */ /* 0x0041e8000c101124 */
[----:B------:R-:W2:Y:S01]  /*0760*/  LDG.E.U8 R15, desc[UR36][R2.64+0x3] ;  /* 0x00000324020f7981 */ /* 0x000ea2000c1e1100 */
[----:B------:R-:W-:-:S03]  /*0770*/  VIADD R0, R0, 0x4 ;  /* 0x0000000400007836 */ /* 0x000fc60000000000 */
[----:B--2---:R0:W-:Y:S04]  /*0780*/  STG.E.U8 desc[UR36][R6.64+0x3], R15 ;  /* 0x0000030f06007986 */ /* 0x0041e8000c101124 */
.L_x_6:
[----:B------:R-:W-:Y:S05]  /*0790*/  @!P1 BRA `(.L_x_2) ;  /* 0x0000000400789947 */ /* 0x000fea0003800000 */
[----:B------:R-:W1:Y:S01]  /*07a0*/  LDCU.64 UR6, c[0x0][0x380] ;  /* 0x00007000ff0677ac */ /* 0x000e620008000a00 */
[----:B------:R-:W3:Y:S01]  /*07b0*/  LDCU.64 UR8, c[0x0][0x3a0] ;  /* 0x00007400ff0877ac */ /* 0x000ee20008000a00 */
[----:B------:R-:W-:-:S05]  /*07c0*/  UMOV UR4, URZ ;  /* 0x000000ff00047c82 */ /* 0x000fca0008000000 */
.L_x_7:
[----:B-12-4-:R-:W-:-:S05]  /*07d0*/  IADD3 R2, P1, PT, R0, UR6, RZ ;  /* 0x0000000600027c10 */ /* 0x016fca000ff3e0ff */
[----:B0-----:R-:W-:-:S06]  /*07e0*/  IMAD.X R3, RZ, RZ, UR7, P1 ;  /* 0x00000007ff037e24 */ /* 0x001fcc00088e06ff */
[----:B------:R-:W2:Y:S01]  /*07f0*/  LDG.E.U8 R3, desc[UR36][R2.64] ;  /* 0x0000002402037981 */ /* 0x000ea2000c1e1100 */
[C---:B0--3--:R-:W-:Y:S01]  /*0800*/  IADD3 R6, P1, PT, R0.reuse, UR8, RZ ;  /* 0x0000000800067c10 */ /* 0x049fe2000ff3e0ff */
[----:B------:R-:W-:Y:S01]  /*0810*/  UIADD3 UR4, UPT, UPT, UR4, 0x1, URZ ;  /* 0x0000000104047890 */ /* 0x000fe2000fffe0ff */
[----:B------:R-:W-:-:S03]  /*0820*/  VIADD R0, R0, 0x1 ;  /* 0x0000000100007836 */ /* 0x000fc60000000000 */
[----:B------:R-:W-:Y:S02]  /*0830*/  IMAD.X R7, RZ, RZ, UR9, P1 ;  /* 0x00000009ff077e24 */ /* 0x000fe400088e06ff */
[----:B------:R-:W-:-:S03]  /*0840*/  ISETP.NE.AND P1, PT, R8, UR4, PT ;  /* 0x0000000408007c0c */ /* 0x000fc6000bf25270 */
[----:B--2---:R0:W-:Y:S10]  /*0850*/  STG.E.U8 desc[UR36][R6.64], R3 ;  /* 0x0000000306007986 */ /* 0x0041f4000c101124 */
[----:B------:R-:W-:Y:S05]  /*0860*/  @P1 BRA `(.L_x_7) ;  /* 0xfffffffc00d81947 */ /* 0x000fea000383ffff */
[----:B------:R-:W-:Y:S05]  /*0870*/  BRA `(.L_x_2) ;  /* 0x0000000400407947 */ /* 0x000fea0003800000 */
.L_x_1:
        /* <DEDUP_REMOVED lines=12> */
[----:B------:R-:W-:-:S05]  /*0940*/  UMOV UR4, URZ ;  /* 0x000000ff00047c82 */ /* 0x000fca0008000000 */
.L_x_9:
[----:B0-----:R-:W-:Y:S01]  /*0950*/  UIADD3 UR5, UP0, UPT, UR4, UR8, URZ ;  /* 0x0000000804057290 */ /* 0x001fe2000ff1e0ff */
[----:B-1----:R-:W-:Y:S01]  /*0960*/  IMAD.MOV.U32 R6, RZ, RZ, 0x30 ;  /* 0x00000030ff067424 */ /* 0x002fe200078e00ff */
[----:B------:R-:W-:Y:S02]  /*0970*/  UIADD3 UR4, UPT, UPT, UR4, 0x10, URZ ;  /* 0x0000001004047890 */ /* 0x000fe4000fffe0ff */
[----:B------:R-:W-:Y:S02]  /*0980*/  UIADD3.X UR6, UPT, UPT, URZ, UR9, URZ, UP0, !UPT ;  /* 0x00000009ff067290 */ /* 0x000fe400087fe4ff */
[----:B------:R-:W-:Y:S02]  /*0990*/  IMAD.U32 R2, RZ, RZ, UR5 ;  /* 0x00000005ff027e24 */ /* 0x000fe4000f8e00ff */
[----:B------:R-:W-:Y:S02]  /*09a0*/  ISETP.NE.AND P1, PT, R0, UR4, PT ;  /* 0x0000000400007c0c */ /* 0x000fe4000bf25270 */
[----:B------:R-:W-:-:S05]  /*09b0*/  IMAD.U32 R3, RZ, RZ, UR6 ;  /* 0x00000006ff037e24 */ /* 0x000fca000f8e00ff */
[----:B------:R1:W-:Y:S04]  /*09c0*/  STG.E.U8 desc[UR36][R2.64], R6 ;  /* 0x0000000602007986 */ /* 0x0003e8000c101124 */
        /* <DEDUP_REMOVED lines=14> */
[----:B------:R1:W-:Y:S01]  /*0ab0*/  STG.E.U8 desc[UR36][R2.64+0xf], R6 ;  /* 0x00000f0602007986 */ /* 0x0003e2000c101124 */
[----:B------:R-:W-:Y:S05]  /*0ac0*/  @P1 BRA `(.L_x_9) ;  /* 0xfffffffc00a01947 */ /* 0x000fea000383ffff */
.L_x_8:
[----:B------:R-:W-:Y:S05]  /*0ad0*/  @!P2 BRA `(.L_x_2) ;  /* 0x0000000000a8a947 */ /* 0x000fea0003800000 */
[----:B------:R-:W-:Y:S02]  /*0ae0*/  ISETP.GE.U32.AND P1, PT, R7, 0x8, PT ;  /* 0x000000080700780c */ /* 0x000fe40003f26070 */
[----:B------:R-:W-:-:S04]  /*0af0*/  LOP3.LUT R8, R23, 0x7, RZ, 0xc0, !PT ;  /* 0x0000000717087812 */ /* 0x000fc800078ec0ff */
[----:B------:R-:W-:-:S07]  /*0b00*/  ISETP.NE.AND P2, PT, R8, RZ, PT ;  /* 0x000000ff0800720c */ /* 0x000fce0003f45270 */
[----:B------:R-:W-:Y:S06]  /*0b10*/  @!P1 BRA `(.L_x_10) ;  /* 0x0000000000349947 */ /* 0x000fec0003800000 */
[----:B------:R-:W0:Y:S01]  /*0b20*/  LDCU.64 UR4, c[0x0][0x3a0] ;  /* 0x00007400ff0477ac */ /* 0x000e220008000a00 */
[----:B-1----:R-:W-:Y:S01]  /*0b30*/  IMAD.MOV.U32 R6, RZ, RZ, 0x30 ;  /* 0x00000030ff067424 */ /* 0x002fe200078e00ff */
[C---:B0-----:R-:W-:Y:S01]  /*0b40*/  IADD3 R2, P1, PT, R0.reuse, UR4, RZ ;  /* 0x0000000400027c10 */ /* 0x041fe2000ff3e0ff */
[----:B------:R-:W-:-:S04]  /*0b50*/  VIADD R0, R0, 0x8 ;  /* 0x0000000800007836 */ /* 0x000fc80000000000 */
[----:B------:R-:W-:-:S05]  /*0b60*/  IMAD.X R3, RZ, RZ, UR5, P1 ;  /* 0x00000005ff037e24 */ /* 0x000fca00088e06ff */
[----:B------:R0:W-:Y:S04]  /*0b70*/  STG.E.U8 desc[UR36][R2.64], R6 ;  /* 0x0000000602007986 */ /* 0x0001e8000c101124 */
[----:B------:R0:W-:Y:S04]  /*0b80*/  STG.E.U8 desc[UR36][R2.64+0x1], R6 ;  /* 0x0000010602007986 */ /* 0x0001e8000c101124 */
[----:B------:R0:W-:Y:S04]  /*0b90*/  STG.E.U8 desc[UR36][R2.64+0x2], R6 ;  /* 0x0000020602007986 */ /* 0x0001e8000c101124 */
[----:B------:R0:W-:Y:S04]  /*0ba0*/  STG.E.U8 desc[UR36][R2.64+0x3], R6 ;  /* 0x0000030602007986 */ /* 0x0001e8000c101124 */
[----:B------:R0:W-:Y:S04]  /*0bb0*/  STG.E.U8 desc[UR36][R2.64+0x4], R6 ;  /* 0x0000040602007986 */ /* 0x0001e8000c101124 */
[----:B------:R0:W-:Y:S04]  /*0bc0*/  STG.E.U8 desc[UR36][R2.64+0x5], R6 ;  /* 0x0000050602007986 */ /* 0x0001e8000c101124 */
[----:B------:R0:W-:Y:S04]  /*0bd0*/  STG.E.U8 desc[UR36][R2.64+0x6], R6 ;  /* 0x0000060602007986 */ /* 0x0001e8000c101124 */
[----:B------:R0:W-:Y:S02]  /*0be0*/  STG.E.U8 desc[UR36][R2.64+0x7], R6 ;  /* 0x0000070602007986 */ /* 0x0001e4000c101124 */
.L_x_10:
[----:B------:R-:W-:Y:S05]  /*0bf0*/  @!P2 BRA `(.L_x_2) ;  /* 0x000000000060a947 */ /* 0x000fea0003800000 */
[----:B------:R-:W-:Y:S02]  /*0c00*/  ISETP.GE.U32.AND P1, PT, R8, 0x4, PT ;  /* 0x000000040800780c */ /* 0x000fe40003f26070 */
[----:B------:R-:W-:-:S04]  /*0c10*/  LOP3.LUT R7, R23, 0x3, RZ, 0xc0, !PT ;  /* 0x0000000317077812 */ /* 0x000fc800078ec0ff */
[----:B------:R-:W-:-:S07]  /*0c20*/  ISETP.NE.AND P2, PT, R7, RZ, PT ;  /* 0x000000ff0700720c */ /* 0x000fce0003f45270 */
[----:B------:R-:W-:Y:S06]  /*0c30*/  @!P1 BRA `(.L_x_11) ;  /* 0x0000000000249947 */ /* 0x000fec0003800000 */
[----:B------:R-:W2:Y:S01]  /*0c40*/  LDCU.64 UR4, c[0x0][0x3a0] ;  /* 0x00007400ff0477ac */ /* 0x000ea20008000a00 */
[----:B01----:R-:W-:Y:S01]  /*0c50*/  IMAD.MOV.U32 R6, RZ, RZ, 0x30 ;  /* 0x00000030ff067424 */ /* 0x003fe200078e00ff */
[C---:B--2---:R-:W-:Y:S01]  /*0c60*/  IADD3 R2, P1, PT, R0.reuse, UR4, RZ ;  /* 0x0000000400027c10 */ /* 0x044fe2000ff3e0ff */
[----:B------:R-:W-:-:S04]  /*0c70*/  VIADD R0, R0, 0x4 ;  /* 0x0000000400007836 */ /* 0x000fc80000000000 */
[----:B------:R-:W-:-:S05]  /*0c80*/  IMAD.X R3, RZ, RZ, UR5, P1 ;  /* 0x00000005ff037e24 */ /* 0x000fca00088e06ff */
[----:B------:R2:W-:Y:S04]  /*0c90*/  STG.E.U8 desc[UR36][R2.64], R6 ;  /* 0x0000000602007986 */ /* 0x0005e8000c101124 */
[----:B------:R2:W-:Y:S04]  /*0ca0*/  STG.E.U8 desc[UR36][R2.64+0x1], R6 ;  /* 0x0000010602007986 */ /* 0x0005e8000c101124 */
[----:B------:R2:W-:Y:S04]  /*0cb0*/  STG.E.U8 desc[UR36][R2.64+0x2], R6 ;  /* 0x0000020602007986 */ /* 0x0005e8000c101124 */
[----:B------:R2:W-:Y:S02]  /*0cc0*/  STG.E.U8 desc[UR36][R2.64+0x3], R6 ;  /* 0x0000030602007986 */ /* 0x0005e4000c101124 */
.L_x_11:
[----:B------:R-:W-:Y:S05]  /*0cd0*/  @!P2 BRA `(.L_x_2) ;  /* 0x000000000028a947 */ /* 0x000fea0003800000 */
[----:B012---:R-:W-:Y:S01]  /*0ce0*/  IMAD.MOV.U32 R6, RZ, RZ, 0x30 ;  /* 0x00000030ff067424 */ /* 0x007fe200078e00ff */
[----:B------:R-:W0:Y:S01]  /*0cf0*/  LDCU.64 UR6, c[0x0][0x3a0] ;  /* 0x00007400ff0677ac */ /* 0x000e220008000a00 */
[----:B------:R-:W-:-:S05]  /*0d00*/  UMOV UR4, URZ ;  /* 0x000000ff00047c82 */ /* 0x000fca0008000000 */
.L_x_12:
[C---:B0--3--:R-:W-:Y:S01]  /*0d10*/  IADD3 R2, P1, PT, R0.reuse, UR6, RZ ;  /* 0x0000000600027c10 */ /* 0x049fe2000ff3e0ff */
[----:B------:R-:W-:Y:S01]  /*0d20*/  UIADD3 UR4, UPT, UPT, UR4, 0x1, URZ ;  /* 0x0000000104047890 */ /* 0x000fe2000fffe0ff */
[----:B------:R-:W-:-:S03]  /*0d30*/  VIADD R0, R0, 0x1 ;  /* 0x0000000100007836 */ /* 0x000fc60000000000 */
[----:B------:R-:W-:Y:S02]  /*0d40*/  IMAD.X R3, RZ, RZ, UR7, P1 ;  /* 0x00000007ff037e24 */ /* 0x000fe400088e06ff */
[----:B------:R-:W-:-:S03]  /*0d50*/  ISETP.NE.AND P1, PT, R7, UR4, PT ;  /* 0x0000000407007c0c */ /* 0x000fc6000bf25270 */
[----:B------:R3:W-:Y:S10]  /*0d60*/  STG.E.U8 desc[UR36][R2.64], R6 ;  /* 0x0000000602007986 */ /* 0x0007f4000c101124 */
[----:B------:R-:W-:Y:S05]  /*0d70*/  @P1 BRA `(.L_x_12) ;  /* 0xfffffffc00e41947 */ /* 0x000fea000383ffff */
.L_x_2:
[----:B------:R-:W-:Y:S05]  /*0d80*/  BSYNC.RECONVERGENT B0 ;  /* 0x0000000000007941 */ /* 0x000fea0003800200 */
.L_x_0:
[----:B--2-4-:R-:W2:Y:S02]  /*0d90*/  LDC R17, c[0x0][0x38c] ;  /* 0x0000e300ff117b82 */ /* 0x014ea40000000800 */
[----:B--2---:R-:W-:-:S13]  /*0da0*/  ISETP.GE.AND P1, PT, R17, 0x2, PT ;  /* 0x000000021100780c */ /* 0x004fda0003f26270 */
[----:B------:R-:W-:Y:S05]  /*0db0*/  @!P1 BRA `(.L_x_13) ;  /* 0x0000001800b89947 */ /* 0x000fea0003800000 */
[----:B------:R-:W-:Y:S01]  /*0dc0*/  BSSY.RECONVERGENT B8, `(.L_x_13) ;  /* 0x00001ad000087945 */ /* 0x000fe20003800200 */
[----:B01-3--:R-:W-:-:S03]  /*0dd0*/  SHF.R.S32.HI R2, RZ, 0x1f, R23 ;  /* 0x0000001fff027819 */ /* 0x00bfc60000011417 */
[----:B------:R-:W-:Y:S05]  /*0de0*/  @!P0 BRA `(.L_x_14) ;  /* 0x00000014002c8947 */ /* 0x000fea0003800000 */
[----:B------:R-:W-:Y:S01]  /*0df0*/  BSSY.RECONVERGENT B7, `(.L_x_15) ;  /* 0x0000149000077945 */ /* 0x000fe20003800200 */
[C---:B------:R-:W-:Y:S01]  /*0e00*/  VIADD R16, R23.reuse, 0xffffffff ;  /* 0xffffffff17107836 */ /* 0x040fe20000000000 */
[C---:B------:R-:W-:Y:S01]  /*0e10*/  LOP3.LUT R17, R23.reuse, 0xf, RZ, 0xc0, !PT ;  /* 0x0000000f17117812 */ /* 0x040fe200078ec0ff */
[----:B------:R-:W-:Y:S01]  /*0e20*/  IMAD.MOV.U32 R24, RZ, RZ, 0x1 ;  /* 0x00000001ff187424 */ /* 0x000fe200078e00ff */
[C---:B------:R-:W-:Y:S01]  /*0e30*/  LOP3.LUT R18, R23.reuse, 0x7, RZ, 0xc0, !PT ;  /* 0x0000000717127812 */ /* 0x040fe200078ec0ff */
[----:B------:R-:W-:Y:S01]  /*0e40*/  IMAD.MOV.U32 R25, RZ, RZ, R28 ;  /* 0x000000ffff197224 */ /* 0x000fe200078e001c */
[C---:B------:R-:W-:Y:S02]  /*0e50*/  LOP3.LUT R19, R23.reuse, 0x3, RZ, 0xc0, !PT ;  /* 0x0000000317137812 */ /* 0x040fe400078ec0ff */
[C---:B------:R-:W-:Y:S02]  /*0e60*/  LOP3.LUT R22, R23.reuse, 0x7ffffff0, RZ, 0xc0, !PT ;  /* 0x7ffffff017167812 */ /* 0x040fe400078ec0ff */
[----:B------:R-:W-:-:S07]  /*0e70*/  LOP3.LUT R23, R23, 0x7ffffff8, RZ, 0xc0, !PT ;  /* 0x7ffffff817177812 */ /* 0x000fce00078ec0ff */
.L_x_37:
[----:B------:R-:W-:Y:S01]  /*0e80*/  LEA.HI R25, R25, R25, RZ, 0x1 ;  /* 0x0000001919197211 */ /* 0x000fe200078f08ff */
[----:B------:R-:W-:Y:S03]  /*0e90*/  BSSY.RECONVERGENT B6, `(.L_x_16) ;  /* 0x000013a000067945 */ /* 0x000fe60003800200 */
[----:B------:R-:W-:-:S04]  /*0ea0*/  SHF.R.S32.HI R25, RZ, 0x1, R25 ;  /* 0x00000001ff197819 */ /* 0x000fc80000011419 */
[----:B012---:R-:W-:-:S04]  /*0eb0*/  LOP3.LUT R0, R25, 0x1, RZ, 0xc0, !PT ;  /* 0x0000000119007812 */ /* 0x007fc800078ec0ff */
[----:B------:R-:W-:-:S13]  /*0ec0*/  ISETP.NE.U32.AND P0, PT, R0, 0x1, PT ;  /* 0x000000010000780c */ /* 0x000fda0003f05070 */
[----:B------:R-:W-:Y:S05]  /*0ed0*/  @P0 BRA `(.L_x_17) ;  /* 0x0000001000d40947 */ /* 0x000fea0003800000 */
[----:B------:R-:W0:Y:S01]  /*0ee0*/  LDCU UR4, c[0x0][0x388] ;  /* 0x00007100ff0477ac */ /* 0x000e220008000800 */
[----:B------:R-:W-:Y:S01]  /*0ef0*/  ISETP.GE.U32.AND P0, PT, R16, 0xf, PT ;  /* 0x0000000f1000780c */ /* 0x000fe20003f06070 */
[----:B------:R-:W-:Y:S01]  /*0f00*/  BSSY.RECONVERGENT B0, `(.L_x_18) ;  /* 0x000003d000007945 */ /* 0x000fe20003800200 */
[----:B------:R-:W-:Y:S02]  /*0f10*/  IMAD.MOV.U32 R26, RZ, RZ, R4 ;  /* 0x000000ffff1a7224 */ /* 0x000fe400078e0004 */
[----:B------:R-:W-:Y:S02]  /*0f20*/  IMAD.MOV.U32 R27, RZ, RZ, R5 ;  /* 0x000000ffff1b7224 */ /* 0x000fe400078e0005 */
[----:B------:R-:W-:Y:S02]  /*0f30*/  IMAD.MOV.U32 R0, RZ, RZ, RZ ;  /* 0x000000ffff007224 */ /* 0x000fe400078e00ff */
[----:B0-----:R-:W-:-:S05]  /*0f40*/  IMAD R3, R24, UR4, RZ ;  /* 0x0000000418037c24 */ /* 0x001fca000f8e02ff */
[----:B------:R-:W-:Y:S05]  /*0f50*/  @!P0 BRA `(.L_x_19) ;  /* 0x0000000000dc8947 */ /* 0x000fea0003800000 */
[----:B------:R-:W0:Y:S01]  /*0f60*/  LDC.64 R4, c[0x0][0x380] ;  /* 0x0000e000ff047b82 */ /* 0x000e220000000a00 */
[----:B------:R-:W1:Y:S01]  /*0f70*/  LDCU.64 UR4, c[0x0][0x3a8] ;  /* 0x00007500ff0477ac */ /* 0x000e620008000a00 */
[----:B------:R-:W-:Y:S01]  /*0f80*/  BSSY.RECONVERGENT B1, `(.L_x_20) ;  /* 0x0000033000017945 */ /* 0x000fe20003800200 */
[----:B------:R-:W-:Y:S01]  /*0f90*/  IMAD.MOV R0, RZ, RZ, -R22 ;  /* 0x000000ffff007224 */ /* 0x000fe200078e0a16 */
[----:B-1----:R-:W-:-:S04]  /*0fa0*/  UIADD3 UR4, UP0, UPT, UR4, 0x7, URZ ;  /* 0x0000000704047890 */ /* 0x002fc8000ff1e0ff */
[----:B------:R-:W-:Y:S01]  /*0fb0*/  UIADD3.X UR5, UPT, UPT, URZ, UR5, URZ, UP0, !UPT ;  /* 0x00000005ff057290 */ /* 0x000fe200087fe4ff */
[----:B0-----:R-:W-:Y:S01]  /*0fc0*/  IADD3 R8, P0, P1, R3, 0x7, R4 ;  /* 0x0000000703087810 */ /* 0x001fe2000791e004 */
[----:B------:R-:W-:-:S03]  /*0fd0*/  IMAD.U32 R10, RZ, RZ, UR4 ;  /* 0x00000004ff0a7e24 */ /* 0x000fc6000f8e00ff */
[----:B------:R-:W-:Y:S01]  /*0fe0*/  IADD3.X R9, PT, PT, RZ, R5, RZ, P0, P1 ;  /* 0x00000005ff097210 */ /* 0x000fe200007e24ff */
[----:B------:R-:W-:-:S08]  /*0ff0*/  IMAD.U32 R21, RZ, RZ, UR5 ;  /* 0x00000005ff157e24 */ /* 0x000fd0000f8e00ff */
.L_x_21:
[----:B------:R-:W-:Y:S02]  /*1000*/  IMAD.MOV.U32 R4, RZ, RZ, R8 ;  /* 0x000000ffff047224 */ /* 0x000fe400078e0008 */
[----:B------:R-:W-:-:S05]  /*1010*/  IMAD.MOV.U32 R5, RZ, RZ, R9 ;  /* 0x000000ffff057224 */ /* 0x000fca00078e0009 */
[----:B------:R-:W2:Y:S01]  /*1020*/  LDG.E.U8 R9, desc[UR36][R4.64+-0x7] ;  /* 0xfffff92404097981 */ /* 0x000ea2000c1e1100 */
[----:B-1----:R-:W-:Y:S02]  /*1030*/  IMAD.MOV.U32 R6, RZ, RZ, R10 ;  /* 0x000000ffff067224 */ /* 0x002fe400078e000a */
[----:B------:R-:W-:-:S05]  /*1040*/  IMAD.MOV.U32 R7, RZ, RZ, R21 ;  /* 0x000000ffff077224 */ /* 0x000fca00078e0015 */
        /* <DEDUP_REMOVED lines=20> */
[----:B----4-:R-:W-:Y:S04]  /*1190*/  STG.E.U8 desc[UR36][R6.64+0x3], R21 ;  /* 0x0000031506007986 */ /* 0x010fe8000c101124 */
[----:B-----5:R-:W4:Y:S04]  /*11a0*/  LDG.E.U8 R29, desc[UR36][R4.64+0x4] ;  /* 0x00000424041d7981 */ /* 0x020f28000c1e1100 */
[----:B----4-:R-:W-:Y:S04]  /*11b0*/  STG.E.U8 desc[UR36][R6.64+0x4], R29 ;  /* 0x0000041d06007986 */ /* 0x010fe8000c101124 */
[----:B0-----:R-:W4:Y:S04]  /*11c0*/  LDG.E.U8 R9, desc[UR36][R4.64+0x5] ;  /* 0x0000052404097981 */ /* 0x001f28000c1e1100 */
[----:B----4-:R0:W-:Y:S04]  /*11d0*/  STG.E.U8 desc[UR36][R6.64+0x5], R9 ;  /* 0x0000050906007986 */ /* 0x0101e8000c101124 */
[----:B-1----:R-:W4:Y:S04]  /*11e0*/  LDG.E.U8 R11, desc[UR36][R4.64+0x6] ;  /* 0x00000624040b7981 */ /* 0x002f28000c1e1100 */
[----:B----4-:R1:W-:Y:S04]  /*11f0*/  STG.E.U8 desc[UR36][R6.64+0x6], R11 ;  /* 0x0000060b06007986 */ /* 0x0103e8000c101124 */
[----:B--2---:R-:W2:Y:S04]  /*1200*/  LDG.E.U8 R13, desc[UR36][R4.64+0x7] ;  /* 0x00000724040d7981 */ /* 0x004ea8000c1e1100 */
[----:B--2---:R1:W-:Y:S04]  /*1210*/  STG.E.U8 desc[UR36][R6.64+0x7], R13 ;  /* 0x0000070d06007986 */ /* 0x0043e8000c101124 */
[----:B---3--:R-:W2:Y:S01]  /*1220*/  LDG.E.U8 R15, desc[UR36][R4.64+0x8] ;  /* 0x00000824040f7981 */ /* 0x008ea2000c1e1100 */
[----:B------:R-:W-:Y:S01]  /*1230*/  VIADD R0, R0, 0x10 ;  /* 0x0000001000007836 */ /* 0x000fe20000000000 */
[----:B------:R-:W-:-:S02]  /*1240*/  IADD3 R8, P1, PT, R4, 0x10, RZ ;  /* 0x0000001004087810 */ /* 0x000fc40007f3e0ff */
[----:B------:R-:W-:Y:S02]  /*1250*/  IADD3 R10, P2, PT, R6, 0x10, RZ ;  /* 0x00000010060a7810 */ /* 0x000fe40007f5e0ff */
[----:B------:R-:W-:Y:S01]  /*1260*/  ISETP.NE.AND P0, PT, R0, RZ, PT ;  /* 0x000000ff0000720c */ /* 0x000fe20003f05270 */
[----:B0-----:R-:W-:Y:S02]  /*1270*/  IMAD.X R9, RZ, RZ, R5, P1 ;  /* 0x000000ffff097224 */ /* 0x001fe400008e0605 */
[----:B------:R-:W-:Y:S01]  /*1280*/  IMAD.X R21, RZ, RZ, R7, P2 ;  /* 0x000000ffff157224 */ /* 0x000fe200010e0607 */
[----:B--2---:R1:W-:Y:S09]  /*1290*/  STG.E.U8 desc[UR36][R6.64+0x8], R15 ;  /* 0x0000080f06007986 */ /* 0x0043f2000c101124 */
[----:B------:R-:W-:Y:S05]  /*12a0*/  @P0 BRA `(.L_x_21) ;  /* 0xfffffffc00540947 */ /* 0x000fea000383ffff */
[----:B------:R-:W-:Y:S05]  /*12b0*/  BSYNC.RECONVERGENT B1 ;  /* 0x0000000000017941 */ /* 0x000fea0003800200 */
.L_x_20:
[----:B------:R-:W-:-:S07]  /*12c0*/  IMAD.MOV.U32 R0, RZ, RZ, R22 ;  /* 0x000000ffff007224 */ /* 0x000fce00078e0016 */
.L_x_19:
[----:B------:R-:W-:Y:S05]  /*12d0*/  BSYNC.RECONVERGENT B0 ;  /* 0x0000000000007941 */ /* 0x000fea0003800200 */
.L_x_18:
[----:B------:R-:W-:Y:S01]  /*12e0*/  ISETP.NE.AND P0, PT, R17, RZ, PT ;  /* 0x000000ff1100720c */ /* 0x000fe20003f05270 */
[----:B------:R-:W-:-:S12]  /*12f0*/  BSSY.RECONVERGENT B0, `(.L_x_22) ;  /* 0x000004f000007945 */ /* 0x000fd80003800200 */
[----:B------:R-:W-:Y:S05]  /*1300*/  @!P0 BRA `(.L_x_23) ;  /* 0x0000000400348947 */ /* 0x000fea0003800000 */
[----:B------:R-:W-:Y:S01]  /*1310*/  VIADD R4, R17, 0xffffffff ;  /* 0xffffffff11047836 */ /* 0x000fe20000000000 */
[----:B------:R-:W-:Y:S01]  /*1320*/  BSSY.RECONVERGENT B1, `(.L_x_24) ;  /* 0x000001e000017945 */ /* 0x000fe20003800200 */
[----:B------:R-:W-:-:S03]  /*1330*/  ISETP.NE.AND P0, PT, R18, RZ, PT ;  /* 0x000000ff1200720c */ /* 0x000fc60003f05270 */
[----:B------:R-:W-:-:S13]  /*1340*/  ISETP.GE.U32.AND P1, PT, R4, 0x7, PT ;  /* 0x000000070400780c */ /* 0x000fda0003f26070 */
[----:B------:R-:W-:Y:S05]  /*1350*/  @!P1 BRA `(.L_x_25) ;  /* 0x0000000000689947 */ /* 0x000fea0003800000 */
[----:B------:R-:W0:Y:S01]  /*1360*/  LDCU.64 UR4, c[0x0][0x380] ;  /* 0x00007000ff0477ac */ /* 0x000e220008000a00 */
[----:B------:R-:W-:Y:S01]  /*1370*/  IMAD.IADD R8, R3, 0x1, R0 ;  /* 0x0000000103087824 */ /* 0x000fe200078e0200 */
[----:B------:R-:W2:Y:S04]  /*1380*/  LDCU.64 UR6, c[0x0][0x3a8] ;  /* 0x00007500ff0677ac */ /* 0x000ea80008000a00 */
[----:B0-----:R-:W-:-:S05]  /*1390*/  IADD3 R8, P1, PT, R8, UR4, RZ ;  /* 0x0000000408087c10 */ /* 0x001fca000ff3e0ff */
[----:B------:R-:W-:-:S06]  /*13a0*/  IMAD.X R9, RZ, RZ, UR5, P1 ;  /* 0x00000005ff097e24 */ /* 0x000fcc00088e06ff */
[----:B------:R-:W3:Y:S01]  /*13b0*/  LDG.E.U8 R9, desc[UR36][R8.64] ;  /* 0x0000002408097981 */ /* 0x000ee2000c1e1100 */
[C---:B--2---:R-:W-:Y:S02]  /*13c0*/  IADD3 R4, P1, PT, R0.reuse, UR6, RZ ;  /* 0x0000000600047c10 */ /* 0x044fe4000ff3e0ff */
[----:B-1----:R-:W-:-:S03]  /*13d0*/  IADD3 R6, P2, P3, R0, UR4, R3 ;  /* 0x0000000400067c10 */ /* 0x002fc6000fb5e003 */
[----:B------:R-:W-:Y:S01]  /*13e0*/  IMAD.X R5, RZ, RZ, UR7, P1 ;  /* 0x00000007ff057e24 */ /* 0x000fe200088e06ff */
[----:B------:R-:W-:-:S04]  /*13f0*/  IADD3.X R7, PT, PT, RZ, UR5, RZ, P2, P3 ;  /* 0x00000005ff077c10 */ /* 0x000fc800097e64ff */
[----:B---3--:R0:W-:Y:S04]  /*1400*/  STG.E.U8 desc[UR36][R4.64], R9 ;  /* 0x0000000904007986 */ /* 0x0081e8000c101124 */
        /* <DEDUP_REMOVED lines=15> */
.L_x_25:
[----:B------:R-:W-:Y:S05]  /*1500*/  BSYNC.RECONVERGENT B1 ;  /* 0x0000000000017941 */ /* 0x000fea0003800200 */
.L_x_24:
[----:B------:R-:W-:Y:S05]  /*1510*/  @!P0 BRA `(.L_x_23) ;  /* 0x0000000000b08947 */ /* 0x000fea0003800000 */
[----:B--2---:R-:W-:Y:S01]  /*1520*/  VIADD R4, R18, 0xffffffff ;  /* 0xffffffff12047836 */ /* 0x004fe20000000000 */
        /* <DEDUP_REMOVED lines=19> */
[----:B------:R-:W2:Y:S01]  /*1660*/  LDG.E.U8 R15, desc[UR36][R6.64+0x3] ;  /* 0x00000324060f7981 */ /* 0x000ea2000c1e1100 */
[----:B------:R-:W-:-:S03]  /*1670*/  VIADD R0, R0, 0x4 ;  /* 0x0000000400007836 */ /* 0x000fc60000000000 */
[----:B--2---:R0:W-:Y:S04]  /*1680*/  STG.E.U8 desc[UR36][R4.64+0x3], R15 ;  /* 0x0000030f04007986 */ /* 0x0041e8000c101124 */
.L_x_27:
[----:B------:R-:W-:Y:S05]  /*1690*/  BSYNC.RECONVERGENT B1 ;  /* 0x0000000000017941 */ /* 0x000fea0003800200 */
.L_x_26:
[----:B------:R-:W-:Y:S05]  /*16a0*/  @!P0 BRA `(.L_x_23) ;  /* 0x00000000004c8947 */ /* 0x000fea0003800000 */
[----:B0-----:R-:W0:Y:S01]  /*16b0*/  LDC.64 R4, c[0x0][0x380] ;  /* 0x0000e000ff047b82 */ /* 0x001e220000000a00 */
[----:B------:R-:W-:Y:S01]  /*16c0*/  IMAD.IADD R9, R3, 0x1, R0 ;  /* 0x0000000103097824 */ /* 0x000fe200078e0200 */
[----:B------:R-:W1:Y:S04]  /*16d0*/  LDCU.64 UR4, c[0x0][0x3a8] ;  /* 0x00007500ff0477ac */ /* 0x000e680008000a00 */
[----:B0-----:R-:W-:-:S05]  /*16e0*/  IADD3 R8, P0, PT, R9, R4, RZ ;  /* 0x0000000409087210 */ /* 0x001fca0007f1e0ff */
[----:B------:R-:W-:-:S06]  /*16f0*/  IMAD.X R9, RZ, RZ, R5, P0 ;  /* 0x000000ffff097224 */ /* 0x000fcc00000e0605 */
[----:B------:R-:W2:Y:S01]  /*1700*/  LDG.E.U8 R9, desc[UR36][R8.64] ;  /* 0x0000002408097981 */ /* 0x000ea2000c1e1100 */
[----:B-1----:R-:W-:-:S05]  /*1710*/  IADD3 R6, P0, PT, R0, UR4, RZ ;  /* 0x0000000400067c10 */ /* 0x002fca000ff1e0ff */
[----:B------:R-:W-:Y:S01]  /*1720*/  IMAD.X R7, RZ, RZ, UR5, P0 ;  /* 0x00000005ff077e24 */ /* 0x000fe200080e06ff */
[----:B------:R-:W-:-:S04]  /*1730*/  ISETP.NE.AND P0, PT, R19, 0x1, PT ;  /* 0x000000011300780c */ /* 0x000fc80003f05270 */
[----:B--2---:R3:W-:Y:S09]  /*1740*/  STG.E.U8 desc[UR36][R6.64], R9 ;  /* 0x0000000906007986 */ /* 0x0047f2000c101124 */
[----:B------:R-:W-:Y:S05]  /*1750*/  @!P0 BRA `(.L_x_23) ;  /* 0x0000000000208947 */ /* 0x000fea0003800000 */
[----:B------:R-:W-:-:S04]  /*1760*/  IADD3 R4, P0, P1, R0, R4, R3 ;  /* 0x0000000400047210 */ /* 0x000fc8000791e003 */
[----:B------:R-:W-:-:S05]  /*1770*/  IADD3.X R5, PT, PT, RZ, R5, RZ, P0, P1 ;  /* 0x00000005ff057210 */ /* 0x000fca00007e24ff */
[----:B------:R-:W2:Y:S01]  /*1780*/  LDG.E.U8 R3, desc[UR36][R4.64+0x1] ;  /* 0x0000012404037981 */ /* 0x000ea2000c1e1100 */
[----:B------:R-:W-:-:S03]  /*1790*/  ISETP.NE.AND P0, PT, R19, 0x2, PT ;  /* 0x000000021300780c */ /* 0x000fc60003f05270 */
[----:B--2---:R4:W-:Y:S10]  /*17a0*/  STG.E.U8 desc[UR36][R6.64+0x1], R3 ;  /* 0x0000010306007986 */ /* 0x0049f4000c101124 */
[----:B------:R-:W-:Y:S05]  /*17b0*/  @!P0 BRA `(.L_x_23) ;  /* 0x0000000000088947 */ /* 0x000fea0003800000 */
[----:B------:R-:W2:Y:S04]  /*17c0*/  LDG.E.U8 R5, desc[UR36][R4.64+0x2] ;  /* 0x0000022404057981 */ /* 0x000ea8000c1e1100 */
[----:B--2---:R0:W-:Y:S02]  /*17d0*/  STG.E.U8 desc[UR36][R6.64+0x2], R5 ;  /* 0x0000020506007986 */ /* 0x0041e4000c101124 */
.L_x_23:
[----:B------:R-:W-:Y:S05]  /*17e0*/  BSYNC.RECONVERGENT B0 ;  /* 0x0000000000007941 */ /* 0x000fea0003800200 */
.L_x_22:
[----:B01-34-:R-:W-:Y:S01]  /*17f0*/  MOV R6, 0x0 ;  /* 0x0000000000067802 */ /* 0x01bfe20000000f00 */
[----:B------:R-:W0:Y:S01]  /*1800*/  LDCU UR4, c[0x0][0x388] ;  /* 0x00007100ff0477ac */ /* 0x000e220008000800 */
[----:B------:R-:W-:Y:S01]  /*1810*/  ISETP.GE.U32.AND P0, PT, R16, 0x7, PT ;  /* 0x000000071000780c */ /* 0x000fe20003f06070 */
[----:B--2---:R-:W-:-:S03]  /*1820*/  IMAD.MOV.U32 R5, RZ, RZ, R2 ;  /* 0x000000ffff057224 */ /* 0x004fc600078e0002 */
[----:B------:R-:W1:Y:S01]  /*1830*/  LDC.64 R6, c[0x4][R6] ;  /* 0x0100000006067b82 */ /* 0x000e620000000a00 */
[----:B------:R-:W-:Y:S01]  /*1840*/  P2R R0, PR, RZ, 0x1 ;  /* 0x00000001ff007803 */ /* 0x000fe20000000000 */
[----:B0-----:R-:W-:-:S07]  /*1850*/  IMAD.U32 R4, RZ, RZ, UR4 ;  /* 0x00000004ff047e24 */ /* 0x001fce000f8e00ff */
[----:B------:R-:W-:-:S07]  /*1860*/  LEPC R20, `(.L_x_28) ;  /* 0x000000001014794e */ /* 0x000fce0000000000 */
[----:B-1----:R-:W-:Y:S05]  /*1870*/  CALL.ABS.NOINC R6 ;  /* 0x0000000006007343 */ /* 0x002fea0003c00000 */
.L_x_28:
[----:B------:R-:W-:Y:S01]  /*1880*/  ISETP.GE.U32.AND P6, PT, R16, 0x7, PT ;  /* 0x000000071000780c */ /* 0x000fe20003fc6070 */
[----:B------:R-:W-:Y:S01]  /*1890*/  BSSY.RECONVERGENT B0, `(.L_x_29) ;  /* 0x0000040000007945 */ /* 0x000fe20003800200 */
[----:B------:R-:W-:-:S11]  /*18a0*/  IMAD.MOV.U32 R3, RZ, RZ, RZ ;  /* 0x000000ffff037224 */ /* 0x000fd600078e00ff */
[----:B------:R-:W-:Y:S05]  /*18b0*/  @!P6 BRA `(.L_x_30) ;  /* 0x0000000000f4e947 */ /* 0x000fea0003800000 */
[----:B------:R-:W-:Y:S01]  /*18c0*/  BSSY.RECONVERGENT B1, `(.L_x_31) ;  /* 0x000003b000017945 */ /* 0x000fe20003800200 */
[----:B------:R-:W-:-:S07]  /*18d0*/  IMAD.MOV.U32 R3, RZ, RZ, RZ ;  /* 0x000000ffff037224 */ /* 0x000fce00078e00ff */
.L_x_32:
[----:B------:R-:W0:Y:S01]  /*18e0*/  LDCU.64 UR4, c[0x0][0x3a8] ;  /* 0x00007500ff0477ac */ /* 0x000e220008000a00 */
[----:B------:R-:W-:-:S05]  /*18f0*/  IADD3 R10, P0, PT, R3, R26, RZ ;  /* 0x0000001a030a7210 */ /* 0x000fca0007f1e0ff */
[----:B------:R-:W-:-:S05]  /*1900*/  IMAD.X R11, RZ, RZ, R27, P0 ;  /* 0x000000ffff0b7224 */ /* 0x000fca00000e061b */
[----:B------:R-:W2:Y:S01]  /*1910*/  LD.E.U8 R0, desc[UR36][R10.64] ;  /* 0x000000240a007980 */ /* 0x000ea2000c101100 */
[----:B0-----:R-:W-:-:S05]  /*1920*/  IADD3 R8, P1, PT, R3, UR4, RZ ;  /* 0x0000000403087c10 */ /* 0x001fca000ff3e0ff */
[----:B------:R-:W-:-:S05]  /*1930*/  IMAD.X R9, RZ, RZ, UR5, P1 ;  /* 0x00000005ff097e24 */ /* 0x000fca00088e06ff */
[----:B------:R-:W2:Y:S01]  /*1940*/  LDG.E.U8 R7, desc[UR36][R8.64] ;  /* 0x0000002408077981 */ /* 0x000ea2000c1e1100 */
[----:B------:R-:W-:Y:S01]  /*1950*/  IADD3 R6, P1, PT, R4, R3, RZ ;  /* 0x0000000304067210 */ /* 0x000fe20007f3e0ff */
[----:B------:R-:W-:Y:S02]  /*1960*/  IMAD.MOV.U32 R12, RZ, RZ, 0x31 ;  /* 0x00000031ff0c7424 */ /* 0x000fe400078e00ff */
[----:B------:R-:W-:Y:S01]  /*1970*/  IMAD.MOV.U32 R14, RZ, RZ, 0x30 ;  /* 0x00000030ff0e7424 */ /* 0x000fe200078e00ff */
[----:B--2---:R-:W-:Y:S01]  /*1980*/  ISETP.NE.AND P0, PT, R0, R7, PT ;  /* 0x000000070000720c */ /* 0x004fe20003f05270 */
[----:B------:R-:W-:-:S12]  /*1990*/  IMAD.X R7, RZ, RZ, R5, P1 ;  /* 0x000000ffff077224 */ /* 0x000fd800008e0605 */
[----:B------:R0:W-:Y:S04]  /*19a0*/  @P0 ST.E.U8 desc[UR36][R6.64], R12 ;  /* 0x0000000c06000985 */ /* 0x0001e8000c101124 */
[----:B------:R0:W-:Y:S04]  /*19b0*/  @!P0 ST.E.U8 desc[UR36][R6.64], R14 ;  /* 0x0000000e06008985 */ /* 0x0001e8000c101124 */
[----:B------:R-:W2:Y:S04]  /*19c0*/  LD.E.U8 R0, desc[UR36][R10.64+0x1] ;  /* 0x000001240a007980 */ /* 0x000ea8000c101100 */
[----:B------:R-:W2:Y:S01]  /*19d0*/  LDG.E.U8 R13, desc[UR36][R8.64+0x1] ;  /* 0x00000124080d7981 */ /* 0x000ea2000c1e1100 */
[----:B------:R-:W-:-:S02]  /*19e0*/  IMAD.MOV.U32 R15, RZ, RZ, 0x31 ;  /* 0x00000031ff0f7424 */ /* 0x000fc400078e00ff */
[----:B------:R-:W-:Y:S01]  /*19f0*/  IMAD.MOV.U32 R20, RZ, RZ, 0x30 ;  /* 0x00000030ff147424 */ /* 0x000fe200078e00ff */
[----:B--2---:R-:W-:-:S13]  /*1a00*/  ISETP.NE.AND P0, PT, R0, R13, PT ;  /* 0x0000000d0000720c */ /* 0x004fda0003f05270 */
[----:B------:R0:W-:Y:S04]  /*1a10*/  @P0 ST.E.U8 desc[UR36][R6.64+0x1], R15 ;  /* 0x0000010f06000985 */ /* 0x0001e8000c101124 */
[----:B------:R0:W-:Y:S04]  /*1a20*/  @!P0 ST.E.U8 desc[UR36][R6.64+0x1], R20 ;  /* 0x0000011406008985 */ /* 0x0001e8000c101124 */
[----:B------:R-:W2:Y:S04]  /*1a30*/  LD.E.U8 R0, desc[UR36][R10.64+0x2] ;  /* 0x000002240a007980 */ /* 0x000ea8000c101100 */
[----:B------:R-:W2:Y:S02]  /*1a40*/  LDG.E.U8 R13, desc[UR36][R8.64+0x2] ;  /* 0x00000224080d7981 */ /* 0x000ea4000c1e1100 */
        /* <DEDUP_REMOVED lines=24> */
[----:B------:R-:W2:Y:S01]  /*1bd0*/  LDG.E.U8 R13, desc[UR36][R8.64+0x7] ;  /* 0x00000724080d7981 */ /* 0x000ea2000c1e1100 */
[----:B------:R-:W-:Y:S01]  /*1be0*/  VIADD R3, R3, 0x8 ;  /* 0x0000000803037836 */ /* 0x000fe20000000000 */
[----:B--2---:R-:W-:Y:S01]  /*1bf0*/  ISETP.NE.AND P0, PT, R0, R13, PT ;  /* 0x0000000d0000720c */ /* 0x004fe20003f05270 */
[----:B------:R-:W-:-:S02]  /*1c00*/  IMAD.MOV.U32 R13, RZ, RZ, 0x30 ;  /* 0x00000030ff0d7424 */ /* 0x000fc400078e00ff */
[----:B------:R-:W-:-:S10]  /*1c10*/  IMAD.MOV.U32 R0, RZ, RZ, 0x31 ;  /* 0x00000031ff007424 */ /* 0x000fd400078e00ff */
[----:B------:R-:W-:Y:S01]  /*1c20*/  @!P0 PRMT R9, R13, 0x7610, R9 ;  /* 0x000076100d098816 */ /* 0x000fe20000000009 */
[----:B------:R0:W-:Y:S04]  /*1c30*/  @P0 ST.E.U8 desc[UR36][R6.64+0x7], R0 ;  /* 0x0000070006000985 */ /* 0x0001e8000c101124 */
[----:B------:R0:W-:Y:S01]  /*1c40*/  @!P0 ST.E.U8 desc[UR36][R6.64+0x7], R9 ;  /* 0x0000070906008985 */ /* 0x0001e2000c101124 */
[----:B------:R-:W-:-:S13]  /*1c50*/  ISETP.NE.AND P0, PT, R3, R23, PT ;  /* 0x000000170300720c */ /* 0x000fda0003f05270 */
[----:B0-----:R-:W-:Y:S05]  /*1c60*/  @P0 BRA `(.L_x_32) ;  /* 0xfffffffc001c0947 */ /* 0x001fea000383ffff */
[----:B------:R-:W-:Y:S05]  /*1c70*/  BSYNC.RECONVERGENT B1 ;  /* 0x0000000000017941 */ /* 0x000fea0003800200 */
.L_x_31:
[----:B------:R-:W-:-:S07]  /*1c80*/  IMAD.MOV.U32 R3, RZ, RZ, R23 ;  /* 0x000000ffff037224 */ /* 0x000fce00078e0017 */
.L_x_30:
[----:B------:R-:W-:Y:S05]  /*1c90*/  BSYNC.RECONVERGENT B0 ;  /* 0x0000000000007941 */ /* 0x000fea0003800200 */
.L_x_29:
[----:B------:R-:W-:-:S13]  /*1ca0*/  ISETP.NE.AND P0, PT, R18, RZ, PT ;  /* 0x000000ff1200720c */ /* 0x000fda0003f05270 */
[----:B------:R-:W-:Y:S05]  /*1cb0*/  @!P0 BRA `(.L_x_17) ;  /* 0x00000004005c8947 */ /* 0x000fea0003800000 */
[----:B------:R-:W-:Y:S01]  /*1cc0*/  VIADD R0, R18, 0xffffffff ;  /* 0xffffffff12007836 */ /* 0x000fe20000000000 */
[----:B------:R-:W-:Y:S01]  /*1cd0*/  BSSY.RECONVERGENT B0, `(.L_x_33) ;  /* 0x0000027000007945 */ /* 0x000fe20003800200 */
[----:B------:R-:W-:-:S03]  /*1ce0*/  ISETP.NE.AND P0, PT, R19, RZ, PT ;  /* 0x000000ff1300720c */ /* 0x000fc60003f05270 */
[----:B------:R-:W-:-:S13]  /*1cf0*/  ISETP.GE.U32.AND P1, PT, R0, 0x3, PT ;  /* 0x000000030000780c */ /* 0x000fda0003f26070 */
[----:B------:R-:W-:Y:S05]  /*1d00*/  @!P1 BRA `(.L_x_34) ;  /* 0x00000000008c9947 */ /* 0x000fea0003800000 */
        /* <DEDUP_REMOVED lines=34> */
[----:B------:R0:W-:Y:S02]  /*1f30*/  @!P1 ST.E.U8 desc[UR36][R6.64+0x3], R9 ;  /* 0x0000030906009985 */ /* 0x0001e4000c101124 */
.L_x_34:
[----:B------:R-:W-:Y:S05]  /*1f40*/  BSYNC.RECONVERGENT B0 ;  /* 0x0000000000007941 */ /* 0x000fea0003800200 */
.L_x_33:
[----:B------:R-:W-:Y:S05]  /*1f50*/  @!P0 BRA `(.L_x_17) ;  /* 0x0000000000b48947 */ /* 0x000fea0003800000 */
[----:B------:R-:W-:Y:S01]  /*1f60*/  ISETP.NE.AND P0, PT, R19, 0x1, PT ;  /* 0x000000011300780c */ /* 0x000fe20003f05270 */
[----:B------:R-:W-:-:S12]  /*1f70*/  BSSY.RECONVERGENT B0, `(.L_x_35) ;  /* 0x000001a000007945 */ /* 0x000fd80003800200 */
[----:B------:R-:W-:Y:S05]  /*1f80*/  @!P0 BRA `(.L_x_36) ;  /* 0x0000000000608947 */ /* 0x000fea0003800000 */
[----:B------:R-:W1:Y:S01]  /*1f90*/  LDCU.64 UR4, c[0x0][0x3a8] ;  /* 0x00007500ff0477ac */ /* 0x000e620008000a00 */
[----:B------:R-:W-:-:S05]  /*1fa0*/  IADD3 R10, P0, PT, R3, R26, RZ ;  /* 0x0000001a030a7210 */ /* 0x000fca0007f1e0ff */
[----:B------:R-:W-:-:S05]  /*1fb0*/  IMAD.X R11, RZ, RZ, R27, P0 ;  /* 0x000000ffff0b7224 */ /* 0x000fca00000e061b */
[----:B0-----:R-:W2:Y:S01]  /*1fc0*/  LD.E.U8 R0, desc[UR36][R10.64] ;  /* 0x000000240a007980 */ /* 0x001ea2000c101100 */
[----:B-1----:R-:W-:-:S05]  /*1fd0*/  IADD3 R6, P1, PT, R3, UR4, RZ ;  /* 0x0000000403067c10 */ /* 0x002fca000ff3e0ff */
[----:B------:R-:W-:-:S05]  /*1fe0*/  IMAD.X R7, RZ, RZ, UR5, P1 ;  /* 0x00000005ff077e24 */ /* 0x000fca00088e06ff */
[----:B------:R-:W2:Y:S01]  /*1ff0*/  LDG.E.U8 R9, desc[UR36][R6.64] ;  /* 0x0000002406097981 */ /* 0x000ea2000c1e1100 */
[----:B------:R-:W-:Y:S01]  /*2000*/  IADD3 R8, P1, PT, R4, R3, RZ ;  /* 0x0000000304087210 */ /* 0x000fe20007f3e0ff */
[----:B------:R-:W-:Y:S01]  /*2010*/  IMAD.MOV.U32 R12, RZ, RZ, 0x30 ;  /* 0x00000030ff0c7424 */ /* 0x000fe200078e00ff */
[----:B--2---:R-:W-:Y:S01]  /*2020*/  ISETP.NE.AND P0, PT, R0, R9, PT ;  /* 0x000000090000720c */ /* 0x004fe20003f05270 */
[----:B------:R-:W-:Y:S02]  /*2030*/  IMAD.MOV.U32 R0, RZ, RZ, 0x31 ;  /* 0x00000031ff007424 */ /* 0x000fe400078e00ff */
[----:B------:R-:W-:-:S10]  /*2040*/  IMAD.X R9, RZ, RZ, R5, P1 ;  /* 0x000000ffff097224 */ /* 0x000fd400008e0605 */
[----:B------:R1:W-:Y:S04]  /*2050*/  @P0 ST.E.U8 desc[UR36][R8.64], R0 ;  /* 0x0000000008000985 */ /* 0x0003e8000c101124 */
[----:B------:R1:W-:Y:S04]  /*2060*/  @!P0 ST.E.U8 desc[UR36][R8.64], R12 ;  /* 0x0000000c08008985 */ /* 0x0003e8000c101124 */
[----:B------:R-:W2:Y:S04]  /*2070*/  LD.E.U8 R10, desc[UR36][R10.64+0x1] ;  /* 0x000001240a0a7980 */ /* 0x000ea8000c101100 */
[----:B------:R-:W2:Y:S01]  /*2080*/  LDG.E.U8 R7, desc[UR36][R6.64+0x1] ;  /* 0x0000012406077981 */ /* 0x000ea2000c1e1100 */
[----:B------:R-:W-:-:S02]  /*2090*/  IMAD.MOV.U32 R13, RZ, RZ, 0x31 ;  /* 0x00000031ff0d7424 */ /* 0x000fc400078e00ff */
[----:B------:R-:W-:Y:S02]  /*20a0*/  IMAD.MOV.U32 R14, RZ, RZ, 0x30 ;  /* 0x00000030ff0e7424 */ /* 0x000fe400078e00ff */
[----:B------:R-:W-:Y:S01]  /*20b0*/  VIADD R3, R3, 0x2 ;  /* 0x0000000203037836 */ /* 0x000fe20000000000 */
[----:B--2---:R-:W-:-:S13]  /*20c0*/  ISETP.NE.AND P0, PT, R10, R7, PT ;  /* 0x000000070a00720c */ /* 0x004fda0003f05270 */
[----:B------:R-:W-:Y:S02]  /*20d0*/  @P0 PRMT R7, R13, 0x7610, R7 ;  /* 0x000076100d070816 */ /* 0x000fe40000000007 */
[----:B------:R-:W-:-:S03]  /*20e0*/  @!P0 PRMT R11, R14, 0x7610, R11 ;  /* 0x000076100e0b8816 */ /* 0x000fc6000000000b */
[----:B------:R1:W-:Y:S04]  /*20f0*/  @P0 ST.E.U8 desc[UR36][R8.64+0x1], R7 ;  /* 0x0000010708000985 */ /* 0x0003e8000c101124 */
[----:B------:R1:W-:Y:S02]  /*2100*/  @!P0 ST.E.U8 desc[UR36][R8.64+0x1], R11 ;  /* 0x0000010b08008985 */ /* 0x0003e4000c101124 */
.L_x_36:
[----:B------:R-:W-:Y:S05]  /*2110*/  BSYNC.RECONVERGENT B0 ;  /* 0x0000000000007941 */ /* 0x000fea0003800200 */
.L_x_35:
[----:B------:R-:W2:Y:S02]  /*2120*/  LDCU UR4, c[0x0][0x388] ;  /* 0x00007100ff0477ac */ /* 0x000ea40008000800 */
[----:B--2---:R-:W-:-:S09]  /*2130*/  ULOP3.LUT UP0, URZ, UR4, 0x1, URZ, 0xc0, !UPT ;  /* 0x0000000104ff7892 */ /* 0x004fd2000f80c0ff */
[----:B------:R-:W-:Y:S05]  /*2140*/  BRA.U !UP0, `(.L_x_17) ;  /* 0x0000000108387547 */ /* 0x000fea000b800000 */
[----:B------:R-:W2:Y:S01]  /*2150*/  LDCU.64 UR4, c[0x0][0x3a8] ;  /* 0x00007500ff0477ac */ /* 0x000ea20008000a00 */
[----:B-1----:R-:W-:-:S05]  /*2160*/  IADD3 R8, P0, PT, R3, R26, RZ ;  /* 0x0000001a03087210 */ /* 0x002fca0007f1e0ff */
[----:B0-----:R-:W-:-:S05]  /*2170*/  IMAD.X R9, RZ, RZ, R27, P0 ;  /* 0x000000ffff097224 */ /* 0x001fca00000e061b */
[----:B------:R-:W3:Y:S01]  /*2180*/  LD.E.U8 R8, desc[UR36][R8.64] ;  /* 0x0000002408087980 */ /* 0x000ee2000c101100 */
[----:B--2---:R-:W-:-:S05]  /*2190*/  IADD3 R6, P1, PT, R3, UR4, RZ ;  /* 0x0000000403067c10 */ /* 0x004fca000ff3e0ff */
[----:B------:R-:W-:-:S06]  /*21a0*/  IMAD.X R7, RZ, RZ, UR5, P1 ;  /* 0x00000005ff077e24 */ /* 0x000fcc00088e06ff */
[----:B------:R-:W3:Y:S01]  /*21b0*/  LDG.E.U8 R7, desc[UR36][R6.64] ;  /* 0x0000002406077981 */ /* 0x000ee2000c1e1100 */
[----:B------:R-:W-:Y:S01]  /*21c0*/  IADD3 R10, P1, PT, R4, R3, RZ ;  /* 0x00000003040a7210 */ /* 0x000fe20007f3e0ff */
[----:B------:R-:W-:Y:S02]  /*21d0*/  IMAD.MOV.U32 R0, RZ, RZ, 0x31 ;  /* 0x00000031ff007424 */ /* 0x000fe400078e00ff */
[----:B------:R-:W-:Y:S02]  /*21e0*/  IMAD.MOV.U32 R3, RZ, RZ, 0x30 ;  /* 0x00000030ff037424 */ /* 0x000fe400078e00ff */
[----:B------:R-:W-:Y:S01]  /*21f0*/  IMAD.X R11, RZ, RZ, R5, P1 ;  /* 0x000000ffff0b7224 */ /* 0x000fe200008e0605 */
[----:B---3--:R-:W-:-:S13]  /*2200*/  ISETP.NE.AND P0, PT, R8, R7, PT ;  /* 0x000000070800720c */ /* 0x008fda0003f05270 */
[----:B------:R2:W-:Y:S04]  /*2210*/  @P0 ST.E.U8 desc[UR36][R10.64], R0 ;  /* 0x000000000a000985 */ /* 0x0005e8000c101124 */
[----:B------:R2:W-:Y:S02]  /*2220*/  @!P0 ST.E.U8 desc[UR36][R10.64], R3 ;  /* 0x000000030a008985 */ /* 0x0005e4000c101124 */
.L_x_17:
[----:B------:R-:W-:Y:S05]  /*2230*/  BSYNC.RECONVERGENT B6 ;  /* 0x0000000000067941 */ /* 0x000fea0003800200 */
.L_x_16:
[----:B------:R-:W3:Y:S01]  /*2240*/  LDCU UR4, c[0x0][0x38c] ;  /* 0x00007180ff0477ac */ /* 0x000ee20008000800 */
[----:B------:R-:W-:-:S05]  /*2250*/  VIADD R24, R24, 0x1 ;  /* 0x0000000118187836 */ /* 0x000fca0000000000 */
[----:B---3--:R-:W-:-:S13]  /*2260*/  ISETP.NE.AND P0, PT, R24, UR4, PT ;  /* 0x0000000418007c0c */ /* 0x008fda000bf05270 */
[----:B------:R-:W-:Y:S05]  /*2270*/  @P0 BRA `(.L_x_37) ;  /* 0xffffffec00000947 */ /* 0x000fea000383ffff */
[----:B------:R-:W-:Y:S05]  /*2280*/  BSYNC.RECONVERGENT B7 ;  /* 0x0000000000077941 */ /* 0x000fea0003800200 */
.L_x_15:
[----:B------:R-:W-:Y:S05]  /*2290*/  BRA `(.L_x_38) ;  /* 0x00000004007c7947 */ /* 0x000fea0003800000 */
.L_x_14:
[C---:B------:R-:W-:Y:S02]  /*22a0*/  VIADD R0, R17.reuse, 0xfffffffe ;  /* 0xfffffffe11007836 */ /* 0x040fe40000000000 */
[----:B------:R-:W-:Y:S02]  /*22b0*/  VIADD R17, R17, 0xffffffff ;  /* 0xffffffff11117836 */ /* 0x000fe40000000000 */
[----:B------:R-:W-:Y:S01]  /*22c0*/  IMAD.MOV.U32 R19, RZ, RZ, R28 ;  /* 0x000000ffff137224 */ /* 0x000fe200078e001c */
[----:B------:R-:W-:Y:S02]  /*22d0*/  ISETP.GE.U32.AND P0, PT, R0, 0x3, PT ;  /* 0x000000030000780c */ /* 0x000fe40003f06070 */
[----:B------:R-:W-:-:S11]  /*22e0*/  LOP3.LUT R18, R17, 0x3, RZ, 0xc0, !PT ;  /* 0x0000000311127812 */ /* 0x000fd600078ec0ff */
[----:B------:R-:W-:Y:S05]  /*22f0*/  @!P0 BRA `(.L_x_39) ;  /* 0x00000004000c8947 */ /* 0x000fea0003800000 */
[----:B------:R-:W-:Y:S01]  /*2300*/  BSSY.RECONVERGENT B7, `(.L_x_39) ;  /* 0x0000042000077945 */ /* 0x000fe20003800200 */
[----:B------:R-:W-:Y:S01]  /*2310*/  LOP3.LUT R17, R17, 0xfffffffc, RZ, 0xc0, !PT ;  /* 0xfffffffc11117812 */ /* 0x000fe200078ec0ff */
[----:B------:R-:W-:Y:S02]  /*2320*/  IMAD.MOV.U32 R16, RZ, RZ, RZ ;  /* 0x000000ffff107224 */ /* 0x000fe400078e00ff */
[----:B------:R-:W-:-:S07]  /*2330*/  IMAD.MOV.U32 R19, RZ, RZ, R28 ;  /* 0x000000ffff137224 */ /* 0x000fce00078e001c */
.L_x_48:
[----:B------:R-:W-:Y:S01]  /*2340*/  LEA.HI R0, R19, R19, RZ, 0x1 ;  /* 0x0000001313007211 */ /* 0x000fe200078f08ff */
[----:B------:R-:W-:Y:S01]  /*2350*/  VIADD R16, R16, 0x4 ;  /* 0x0000000410107836 */ /* 0x000fe20000000000 */
[----:B------:R-:W-:Y:S02]  /*2360*/  BSSY.RECONVERGENT B6, `(.L_x_40) ;  /* 0x000000e000067945 */ /* 0x000fe40003800200 */
[----:B------:R-:W-:Y:S02]  /*2370*/  SHF.R.U32.HI R0, RZ, 0x1, R0 ;  /* 0x00000001ff007819 */ /* 0x000fe40000011600 */
[----:B------:R-:W-:Y:S02]  /*2380*/  ISETP.NE.AND P1, PT, R16, R17, PT ;  /* 0x000000111000720c */ /* 0x000fe40003f25270 */
[----:B------:R-:W-:Y:S02]  /*2390*/  LOP3.LUT R0, R0, 0x1, RZ, 0xc0, !PT ;  /* 0x0000000100007812 */ /* 0x000fe400078ec0ff */
[----:B------:R-:W-:-:S02]  /*23a0*/  P2R R22, PR, RZ, 0x2 ;  /* 0x00000002ff167803 */ /* 0x000fc40000000000 */
[----:B------:R-:W-:-:S13]  /*23b0*/  ISETP.NE.U32.AND P0, PT, R0, 0x1, PT ;  /* 0x000000010000780c */ /* 0x000fda0003f05070 */
[----:B------:R-:W-:Y:S05]  /*23c0*/  @P0 BRA `(.L_x_41) ;  /* 0x00000000001c0947 */ /* 0x000fea0003800000 */
[----:B------:R-:W-:Y:S01]  /*23d0*/  MOV R0, 0x0 ;  /* 0x0000000000007802 */ /* 0x000fe20000000f00 */
[----:B------:R-:W0:Y:S01]  /*23e0*/  LDCU UR4, c[0x0][0x388] ;  /* 0x00007100ff0477ac */ /* 0x000e220008000800 */
[----:B------:R-:W-:Y:S02]  /*23f0*/  IMAD.MOV.U32 R5, RZ, RZ, R2 ;  /* 0x000000ffff057224 */ /* 0x000fe400078e0002 */
[----:B------:R1:W2:Y:S02]  /*2400*/  LDC.64 R6, c[0x4][R0] ;  /* 0x0100000000067b82 */ /* 0x0002a40000000a00 */
[----:B01----:R-:W-:-:S07]  /*2410*/  IMAD.U32 R4, RZ, RZ, UR4 ;  /* 0x00000004ff047e24 */ /* 0x003fce000f8e00ff */
[----:B------:R-:W-:-:S07]  /*2420*/  LEPC R20, `(.L_x_41) ;  /* 0x000000001014794e */ /* 0x000fce0000000000 */
[----:B--2---:R-:W-:Y:S05]  /*2430*/  CALL.ABS.NOINC R6 ;  /* 0x0000000006007343 */ /* 0x004fea0003c00000 */
.L_x_41:
[----:B------:R-:W-:Y:S05]  /*2440*/  BSYNC.RECONVERGENT B6 ;  /* 0x0000000000067941 */ /* 0x000fea0003800200 */
.L_x_40:
[----:B------:R-:W-:Y:S01]  /*2450*/  SHF.R.S32.HI R24, RZ, 0x1f, R19 ;  /* 0x0000001fff187819 */ /* 0x000fe20000011413 */
[----:B------:R-:W-:Y:S03]  /*2460*/  BSSY.RECONVERGENT B6, `(.L_x_42) ;  /* 0x000000d000067945 */ /* 0x000fe60003800200 */
[----:B------:R-:W-:-:S04]  /*2470*/  LEA.HI R0, R24, R19, RZ, 0x2 ;  /* 0x0000001318007211 */ /* 0x000fc800078f10ff */
[----:B------:R-:W-:-:S04]  /*2480*/  SHF.R.U32.HI R0, RZ, 0x2, R0 ;  /* 0x00000002ff007819 */ /* 0x000fc80000011600 */
[----:B------:R-:W-:-:S04]  /*2490*/  LOP3.LUT R0, R0, 0x1, RZ, 0xc0, !PT ;  /* 0x0000000100007812 */ /* 0x000fc800078ec0ff */
        /* <DEDUP_REMOVED lines=9> */
.L_x_43:
[----:B------:R-:W-:Y:S05]  /*2530*/  BSYNC.RECONVERGENT B6 ;  /* 0x0000000000067941 */ /* 0x000fea0003800200 */
.L_x_42:
[----:B------:R-:W-:Y:S01]  /*2540*/  LEA.HI R0, R24, R19, RZ, 0x3 ;  /* 0x0000001318007211 */ /* 0x000fe200078f18ff */
[----:B------:R-:W-:Y:S03]  /*2550*/  BSSY.RECONVERGENT B6, `(.L_x_44) ;  /* 0x000000c000067945 */ /* 0x000fe60003800200 */
        /* <DEDUP_REMOVED lines=11> */
.L_x_45:
[----:B------:R-:W-:Y:S05]  /*2610*/  BSYNC.RECONVERGENT B6 ;  /* 0x0000000000067941 */ /* 0x000fea0003800200 */
.L_x_44:
[----:B------:R-:W-:Y:S01]  /*2620*/  LEA.HI R19, R24, R19, RZ, 0x4 ;  /* 0x0000001318137211 */ /* 0x000fe200078f20ff */
[----:B------:R-:W-:Y:S03]  /*2630*/  BSSY.RECONVERGENT B6, `(.L_x_46) ;  /* 0x000000c000067945 */ /* 0x000fe60003800200 */
[----:B------:R-:W-:-:S04]  /*2640*/  SHF.R.S32.HI R19, RZ, 0x4, R19 ;  /* 0x00000004ff137819 */ /* 0x000fc80000011413 */
        /* <DEDUP_REMOVED lines=10> */
.L_x_47:
[----:B------:R-:W-:Y:S05]  /*26f0*/  BSYNC.RECONVERGENT B6 ;  /* 0x0000000000067941 */ /* 0x000fea0003800200 */
.L_x_46:
[----:B------:R-:W-:-:S13]  /*2700*/  ISETP.NE.AND P0, PT, R22, RZ, PT ;  /* 0x000000ff1600720c */ /* 0x000fda0003f05270 */
[----:B------:R-:W-:Y:S05]  /*2710*/  @P0 BRA `(.L_x_48) ;  /* 0xfffffffc00080947 */ /* 0x000fea000383ffff */
[----:B------:R-:W-:Y:S05]  /*2720*/  BSYNC.RECONVERGENT B7 ;  /* 0x0000000000077941 */ /* 0x000fea0003800200 */
.L_x_39:
[----:B------:R-:W-:-:S13]  /*2730*/  ISETP.NE.AND P0, PT, R18, RZ, PT ;  /* 0x000000ff1200720c */ /* 0x000fda0003f05270 */
[----:B------:R-:W-:Y:S05]  /*2740*/  @!P0 BRA `(.L_x_38) ;  /* 0x0000000000508947 */ /* 0x000fea0003800000 */
[----:B------:R-:W-:-:S07]  /*2750*/  IMAD.MOV.U32 R17, RZ, RZ, RZ ;  /* 0x000000ffff117224 */ /* 0x000fce00078e00ff */
.L_x_51:
[----:B------:R-:W-:Y:S01]  /*2760*/  LEA.HI R19, R19, R19, RZ, 0x1 ;  /* 0x0000001313137211 */ /* 0x000fe200078f08ff */
[----:B------:R-:W-:Y:S01]  /*2770*/  VIADD R17, R17, 0x1 ;  /* 0x0000000111117836 */ /* 0x000fe20000000000 */
[----:B------:R-:W-:Y:S02]  /*2780*/  BSSY.RECONVERGENT B6, `(.L_x_49) ;  /* 0x000000e000067945 */ /* 0x000fe40003800200 */
[----:B------:R-:W-:Y:S02]  /*2790*/  SHF.R.S32.HI R19, RZ, 0x1, R19 ;  /* 0x00000001ff137819 */ /* 0x000fe40000011413 */
        /* <DEDUP_REMOVED lines=12> */
.L_x_50:
[----:B------:R-:W-:Y:S05]  /*2860*/  BSYNC.RECONVERGENT B6 ;  /* 0x0000000000067941 */ /* 0x000fea0003800200 */
.L_x_49:
[----:B------:R-:W-:-:S13]  /*2870*/  ISETP.NE.AND P0, PT, R16, RZ, PT ;  /* 0x000000ff1000720c */ /* 0x000fda0003f05270 */
[----:B------:R-:W-:Y:S05]  /*2880*/  @P0 BRA `(.L_x_51) ;  /* 0xfffffffc00b40947 */ /* 0x000fea000383ffff */
.L_x_38:
[----:B------:R-:W-:Y:S05]  /*2890*/  BSYNC.RECONVERGENT B8 ;  /* 0x0000000000087941 */ /* 0x000fea0003800200 */
.L_x_13:
[----:B01-3--:R-:W0:Y:S01]  /*28a0*/  LDC R6, c[0x0][0x388] ;  /* 0x0000e200ff067b82 */ /* 0x00be220000000800 */
[----:B--2---:R-:W-:Y:S01]  /*28b0*/  IMAD.MOV.U32 R0, RZ, RZ, RZ ;  /* 0x000000ffff007224 */ /* 0x004fe200078e00ff */
[----:B0-----:R-:W-:-:S13]  /*28c0*/  ISETP.GE.AND P0, PT, R6, 0x1, PT ;  /* 0x000000010600780c */ /* 0x001fda0003f06270 */
[----:B------:R-:W-:Y:S05]  /*28d0*/  @!P0 BRA `(.L_x_52) ;  /* 0x0000000800948947 */ /* 0x000fea0003800000 */
[C---:B------:R-:W-:Y:S01]  /*28e0*/  VIADD R0, R6.reuse, 0xffffffff ;  /* 0xffffffff06007836 */ /* 0x040fe20000000000 */
[----:B------:R-:W-:Y:S01]  /*28f0*/  LOP3.LUT R23, R6, 0xf, RZ, 0xc0, !PT ;  /* 0x0000000f06177812 */ /* 0x000fe200078ec0ff */
[----:B------:R-:W-:-:S03]  /*2900*/  IMAD.MOV.U32 R7, RZ, RZ, RZ ;  /* 0x000000ffff077224 */ /* 0x000fc600078e00ff */
[----:B------:R-:W-:Y:S01]  /*2910*/  ISETP.GE.U32.AND P1, PT, R0, 0xf, PT ;  /* 0x0000000f0000780c */ /* 0x000fe20003f26070 */
[----:B------:R-:W-:Y:S01]  /*2920*/  IMAD.MOV.U32 R0, RZ, RZ, RZ ;  /* 0x000000ffff007224 */ /* 0x000fe200078e00ff */
[----:B------:R-:W-:-:S11]  /*2930*/  ISETP.NE.AND P0, PT, R23, RZ, PT ;  /* 0x000000ff1700720c */ /* 0x000fd60003f05270 */
[----:B------:R-:W-:Y:S05]  /*2940*/  @!P1 BRA `(.L_x_53) ;  /* 0x0000000400309947 */ /* 0x000fea0003800000 */
[----:B------:R-:W-:Y:S01]  /*2950*/  IADD3 R2, P1, PT, R4, 0x7, RZ ;  /* 0x0000000704027810 */ /* 0x000fe20007f3e0ff */
[----:B------:R-:W-:Y:S01]  /*2960*/  BSSY.RECONVERGENT B0, `(.L_x_53) ;  /* 0x000004a000007945 */ /* 0x000fe20003800200 */
[----:B------:R-:W-:Y:S01]  /*2970*/  LOP3.LUT R7, R6, 0x7ffffff0, RZ, 0xc0, !PT ;  /* 0x7ffffff006077812 */ /* 0x000fe200078ec0ff */
[----:B------:R-:W-:Y:S02]  /*2980*/  IMAD.MOV.U32 R0, RZ, RZ, RZ ;  /* 0x000000ffff007224 */ /* 0x000fe400078e00ff */
[----:B------:R-:W-:Y:S02]  /*2990*/  IMAD.X R3, RZ, RZ, R5, P1 ;  /* 0x000000ffff037224 */ /* 0x000fe400008e0605 */
[----:B------:R-:W-:-:S07]  /*29a0*/  IMAD.MOV R24, RZ, RZ, -R7 ;  /* 0x000000ffff187224 */ /* 0x000fce00078e0a07 */
.L_x_54:
[----:B------:R-:W2:Y:S04]  /*29b0*/  LD.E.U8 R25, desc[UR36][R2.64+-0x7] ;  /* 0xfffff92402197980 */ /* 0x000ea8000c101100 */
[----:B------:R-:W3:Y:S04]  /*29c0*/  LD.E.U8 R19, desc[UR36][R2.64+-0x6] ;  /* 0xfffffa2402137980 */ /* 0x000ee8000c101100 */
[----:B------:R-:W4:Y:S04]  /*29d0*/  LD.E.U8 R20, desc[UR36][R2.64+-0x5] ;  /* 0xfffffb2402147980 */ /* 0x000f28000c101100 */
[----:B------:R-:W5:Y:S04]  /*29e0*/  LD.E.U8 R21, desc[UR36][R2.64+-0x4] ;  /* 0xfffffc2402157980 */ /* 0x000f68000c101100 */
        /* <DEDUP_REMOVED lines=11> */
[----:B------:R-:W5:Y:S01]  /*2aa0*/  LD.E.U8 R8, desc[UR36][R2.64+0x8] ;  /* 0x0000082402087980 */ /* 0x000f62000c101100 */
[----:B------:R-:W-:Y:S01]  /*2ab0*/  VIADD R24, R24, 0x10 ;  /* 0x0000001018187836 */ /* 0x000fe20000000000 */
[----:B--2---:R-:W-:-:S02]  /*2ac0*/  ISETP.NE.AND P1, PT, R25, 0x31, PT ;  /* 0x000000311900780c */ /* 0x004fc40003f25270 */
[----:B---3--:R-:W-:Y:S01]  /*2ad0*/  ISETP.NE.AND P2, PT, R19, 0x31, PT ;  /* 0x000000311300780c */ /* 0x008fe20003f45270 */
[----:B------:R-:W-:-:S10]  /*2ae0*/  VIADD R19, R0, 0x1 ;  /* 0x0000000100137836 */ /* 0x000fd40000000000 */
[----:B------:R-:W-:Y:S01]  /*2af0*/  @P1 IMAD.MOV R19, RZ, RZ, R0 ;  /* 0x000000ffff131224 */ /* 0x000fe200078e0200 */
[----:B----4-:R-:W-:-:S03]  /*2b00*/  ISETP.NE.AND P1, PT, R20, 0x31, PT ;  /* 0x000000311400780c */ /* 0x010fc60003f25270 */
[----:B------:R-:W-:Y:S02]  /*2b10*/  VIADD R0, R19, 0x1 ;  /* 0x0000000113007836 */ /* 0x000fe40000000000 */
[----:B------:R-:W-:Y:S01]  /*2b20*/  @P2 IMAD.MOV R0, RZ, RZ, R19 ;  /* 0x000000ffff002224 */ /* 0x000fe200078e0213 */
[----:B-----5:R-:W-:-:S03]  /*2b30*/  ISETP.NE.AND P2, PT, R21, 0x31, PT ;  /* 0x000000311500780c */ /* 0x020fc60003f45270 */
[----:B------:R-:W-:-:S04]  /*2b40*/  VIADD R19, R0, 0x1 ;  /* 0x0000000100137836 */ /* 0x000fc80000000000 */
[----:B------:R-:W-:Y:S01]  /*2b50*/  @P1 IMAD.MOV R19, RZ, RZ, R0 ;  /* 0x000000ffff131224 */ /* 0x000fe200078e0200 */
[----:B------:R-:W-:-:S03]  /*2b60*/  ISETP.NE.AND P1, PT, R22, 0x31, PT ;  /* 0x000000311600780c */ /* 0x000fc60003f25270 */
[----:B------:R-:W-:Y:S02]  /*2b70*/  VIADD R0, R19, 0x1 ;  /* 0x0000000113007836 */ /* 0x000fe40000000000 */
[----:B------:R-:W-:Y:S01]  /*2b80*/  @P2 IMAD.MOV R0, RZ, RZ, R19 ;  /* 0x000000ffff002224 */ /* 0x000fe200078e0213 */
[----:B------:R-:W-:-:S03]  /*2b90*/  ISETP.NE.AND P2, PT, R18, 0x31, PT ;  /* 0x000000311200780c */ /* 0x000fc60003f45270 */
        /* <DEDUP_REMOVED lines=8> */
[----:B------:R-:W-:Y:S02]  /*2c20*/  ISETP.NE.AND P1, PT, R15, 0x31, PT ;  /* 0x000000310f00780c */ /* 0x000fe40003f25270 */
[----:B------:R-:W-:Y:S01]  /*2c30*/  ISETP.NE.AND P3, PT, R9, 0x31, PT ;  /* 0x000000310900780c */ /* 0x000fe20003f65270 */
        /* <DEDUP_REMOVED lines=20> */
[----:B------:R-:W-:-:S03]  /*2d80*/  ISETP.NE.AND P2, PT, R24, RZ, PT ;  /* 0x000000ff1800720c */ /* 0x000fc60003f45270 */
[----:B------:R-:W-:Y:S02]  /*2d90*/  VIADD R8, R0, 0x1 ;  /* 0x0000000100087836 */ /* 0x000fe40000000000 */
[----:B------:R-:W-:Y:S01]  /*2da0*/  @P3 IMAD.MOV R8, RZ, RZ, R0 ;  /* 0x000000ffff083224 */ /* 0x000fe200078e0200 */
[----:B------:R-:W-:-:S03]  /*2db0*/  IADD3 R2, P3, PT, R2, 0x10, RZ ;  /* 0x0000001002027810 */ /* 0x000fc60007f7e0ff */
[----:B------:R-:W-:Y:S02]  /*2dc0*/  VIADD R0, R8, 0x1 ;  /* 0x0000000108007836 */ /* 0x000fe40000000000 */
[----:B------:R-:W-:Y:S02]  /*2dd0*/  IMAD.X R3, RZ, RZ, R3, P3 ;  /* 0x000000ffff037224 */ /* 0x000fe400018e0603 */
[----:B------:R-:W-:Y:S01]  /*2de0*/  @P1 IMAD.MOV R0, RZ, RZ, R8 ;  /* 0x000000ffff001224 */ /* 0x000fe200078e0208 */
[----:B------:R-:W-:Y:S06]  /*2df0*/  @P2 BRA `(.L_x_54) ;  /* 0xfffffff800ec2947 */ /* 0x000fec000383ffff */
[----:B------:R-:W-:Y:S05]  /*2e00*/  BSYNC.RECONVERGENT B0 ;  /* 0x0000000000007941 */ /* 0x000fea0003800200 */
.L_x_53:
[----:B------:R-:W-:Y:S04]  /*2e10*/  BSSY.RECONVERGENT B0, `(.L_x_52) ;  /* 0x0000051000007945 */ /* 0x000fe80003800200 */
[----:B------:R-:W-:Y:S05]  /*2e20*/  @!P0 BRA `(.L_x_55) ;  /* 0x00000004003c8947 */ /* 0x000fea0003800000 */
[----:B------:R-:W-:Y:S02]  /*2e30*/  ISETP.GE.U32.AND P1, PT, R23, 0x8, PT ;  /* 0x000000081700780c */ /* 0x000fe40003f26070 */
[----:B------:R-:W-:-:S04]  /*2e40*/  LOP3.LUT R16, R6, 0x7, RZ, 0xc0, !PT ;  /* 0x0000000706107812 */ /* 0x000fc800078ec0ff */
[----:B------:R-:W-:-:S07]  /*2e50*/  ISETP.NE.AND P0, PT, R16, RZ, PT ;  /* 0x000000ff1000720c */ /* 0x000fce0003f05270 */
[----:B------:R-:W-:Y:S06]  /*2e60*/  @!P1 BRA `(.L_x_56) ;  /* 0x00000000008c9947 */ /* 0x000fec0003800000 */
[----:B------:R-:W-:-:S05]  /*2e70*/  IADD3 R2, P1, PT, R7, R4, RZ ;  /* 0x0000000407027210 */ /* 0x000fca0007f3e0ff */
[----:B------:R-:W-:-:S05]  /*2e80*/  IMAD.X R3, RZ, RZ, R5, P1 ;  /* 0x000000ffff037224 */ /* 0x000fca00008e0605 */
[----:B------:R-:W2:Y:S04]  /*2e90*/  LD.E.U8 R15, desc[UR36][R2.64] ;  /* 0x00000024020f7980 */ /* 0x000ea8000c101100 */
[----:B------:R-:W3:Y:S04]  /*2ea0*/  LD.E.U8 R8, desc[UR36][R2.64+0x1] ;  /* 0x0000012402087980 */ /* 0x000ee8000c101100 */
[----:B------:R-:W4:Y:S04]  /*2eb0*/  LD.E.U8 R9, desc[UR36][R2.64+0x2] ;  /* 0x0000022402097980 */ /* 0x000f28000c101100 */
[----:B------:R-:W5:Y:S04]  /*2ec0*/  LD.E.U8 R10, desc[UR36][R2.64+0x3] ;  /* 0x00000324020a7980 */ /* 0x000f68000c101100 */
[----:B------:R-:W5:Y:S04]  /*2ed0*/  LD.E.U8 R11, desc[UR36][R2.64+0x4] ;  /* 0x00000424020b7980 */ /* 0x000f68000c101100 */
[----:B------:R-:W5:Y:S04]  /*2ee0*/  LD.E.U8 R12, desc[UR36][R2.64+0x5] ;  /* 0x00000524020c7980 */ /* 0x000f68000c101100 */
[----:B------:R-:W5:Y:S04]  /*2ef0*/  LD.E.U8 R13, desc[UR36][R2.64+0x6] ;  /* 0x00000624020d7980 */ /* 0x000f68000c101100 */
[----:B------:R0:W5:Y:S01]  /*2f00*/  LD.E.U8 R14, desc[UR36][R2.64+0x7] ;  /* 0x00000724020e7980 */ /* 0x000162000c101100 */
        /* <DEDUP_REMOVED lines=15> */
[----:B0-----:R-:W-:-:S04]  /*3000*/  VIADD R2, R0, 0x1 ;  /* 0x0000000100027836 */ /* 0x001fc80000000000 */
[----:B------:R-:W-:Y:S01]  /*3010*/  @P1 IMAD.MOV R2, RZ, RZ, R0 ;  /* 0x000000ffff021224 */ /* 0x000fe200078e0200 */
[----:B------:R-:W-:-:S03]  /*3020*/  ISETP.NE.AND P1, PT, R13, 0x31, PT ;  /* 0x000000310d00780c */ /* 0x000fc60003f25270 */
[----:B------:R-:W-:Y:S02]  /*3030*/  VIADD R0, R2, 0x1 ;  /* 0x0000000102007836 */ /* 0x000fe40000000000 */
[----:B------:R-:W-:Y:S01]  /*3040*/  @P2 IMAD.MOV R0, RZ, RZ, R2 ;  /* 0x000000ffff002224 */ /* 0x000fe200078e0202 */
[----:B------:R-:W-:-:S03]  /*3050*/  ISETP.NE.AND P2, PT, R14, 0x31, PT ;  /* 0x000000310e00780c */ /* 0x000fc60003f45270 */
[----:B------:R-:W-:-:S04]  /*3060*/  VIADD R2, R0, 0x1 ;  /* 0x0000000100027836 */ /* 0x000fc80000000000 */
[----:B------:R-:W-:-:S04]  /*3070*/  @P1 IMAD.MOV R2, RZ, RZ, R0 ;  /* 0x000000ffff021224 */ /* 0x000fc800078e0200 */
[----:B------:R-:W-:Y:S02]  /*3080*/  VIADD R0, R2, 0x1 ;  /* 0x0000000102007836 */ /* 0x000fe40000000000 */
[----:B------:R-:W-:-:S07]  /*3090*/  @P2 IMAD.MOV R0, RZ, RZ, R2 ;  /* 0x000000ffff002224 */ /* 0x000fce00078e0202 */
.L_x_56:
        /* <DEDUP_REMOVED lines=21> */
[----:B------:R-:W-:-:S04]  /*31f0*/  @P1 IMAD.MOV R6, RZ, RZ, R0 ;  /* 0x000000ffff061224 */ /* 0x000fc800078e0200 */
[----:B------:R-:W-:Y:S02]  /*3200*/  VIADD R0, R6, 0x1 ;  /* 0x0000000106007836 */ /* 0x000fe40000000000 */
[----:B------:R-:W-:-:S07]  /*3210*/  @P2 IMAD.MOV R0, RZ, RZ, R6 ;  /* 0x000000ffff002224 */ /* 0x000fce00078e0206 */
.L_x_57:
[----:B------:R-:W-:Y:S05]  /*3220*/  @!P0 BRA `(.L_x_55) ;  /* 0x00000000003c8947 */ /* 0x000fea0003800000 */
[----:B------:R-:W-:Y:S01]  /*3230*/  IADD3 R7, P0, PT, R7, R4, RZ ;  /* 0x0000000407077210 */ /* 0x000fe20007f1e0ff */
[----:B------:R-:W-:-:S04]  /*3240*/  IMAD.MOV R4, RZ, RZ, -R8 ;  /* 0x000000ffff047224 */ /* 0x000fc800078e0a08 */
[----:B------:R-:W-:-:S08]  /*3250*/  IMAD.X R6, RZ, RZ, R5, P0 ;  /* 0x000000ffff067224 */ /* 0x000fd000000e0605 */
.L_x_58:
[----:B------:R-:W-:Y:S02]  /*3260*/  IMAD.MOV.U32 R2, RZ, RZ, R7 ;  /* 0x000000ffff027224 */ /* 0x000fe400078e0007 */
[----:B------:R-:W-:-:S05]  /*3270*/  IMAD.MOV.U32 R3, RZ, RZ, R6 ;  /* 0x000000ffff037224 */ /* 0x000fca00078e0006 */
[----:B------:R-:W2:Y:S01]  /*3280*/  LD.E.U8 R2, desc[UR36][R2.64] ;  /* 0x0000002402027980 */ /* 0x000ea2000c101100 */
[----:B------:R-:W-:Y:S01]  /*3290*/  VIADD R4, R4, 0x1 ;  /* 0x0000000104047836 */ /* 0x000fe20000000000 */
[----:B------:R-:W-:Y:S01]  /*32a0*/  IADD3 R7, P2, PT, R7, 0x1, RZ ;  /* 0x0000000107077810 */ /* 0x000fe20007f5e0ff */
[----:B------:R-:W-:-:S03]  /*32b0*/  VIADD R5, R0, 0x1 ;  /* 0x0000000100057836 */ /* 0x000fc60000000000 */
[----:B------:R-:W-:Y:S01]  /*32c0*/  ISETP.NE.AND P1, PT, R4, RZ, PT ;  /* 0x000000ff0400720c */ /* 0x000fe20003f25270 */
[----:B------:R-:W-:Y:S01]  /*32d0*/  IMAD.X R6, RZ, RZ, R6, P2 ;  /* 0x000000ffff067224 */ /* 0x000fe200010e0606 */
[----:B--2---:R-:W-:-:S13]  /*32e0*/  ISETP.NE.AND P0, PT, R2, 0x31, PT ;  /* 0x000000310200780c */ /* 0x004fda0003f05270 */
[----:B------:R-:W-:-:S04]  /*32f0*/  @P0 IMAD.MOV R5, RZ, RZ, R0 ;  /* 0x000000ffff050224 */ /* 0x000fc800078e0200 */
[----:B------:R-:W-:Y:S01]  /*3300*/  IMAD.MOV.U32 R0, RZ, RZ, R5 ;  /* 0x000000ffff007224 */ /* 0x000fe200078e0005 */
[----:B------:R-:W-:Y:S06]  /*3310*/  @P1 BRA `(.L_x_58) ;  /* 0xfffffffc00d01947 */ /* 0x000fec000383ffff */
.L_x_55:
[----:B------:R-:W-:Y:S05]  /*3320*/  BSYNC.RECONVERGENT B0 ;  /* 0x0000000000007941 */ /* 0x000fea0003800200 */
.L_x_52:
[----:B------:R-:W0:Y:S02]  /*3330*/  LDC.64 R2, c[0x0][0x398] ;  /* 0x0000e600ff027b82 */ /* 0x000e240000000a00 */
[----:B0-----:R-:W-:-:S05]  /*3340*/  IMAD.WIDE R28, R28, 0x4, R2 ;  /* 0x000000041c1c7825 */ /* 0x001fca00078e0202 */
[----:B------:R-:W-:Y:S01]  /*3350*/  STG.E desc[UR36][R28.64], R0 ;  /* 0x000000001c007986 */ /* 0x000fe2000c101924 */
[----:B------:R-:W-:Y:S05]  /*3360*/  EXIT ;  /* 0x000000000000794d */ /* 0x000fea0003800000 */
.L_x_59:
[----:B------:R-:W-:-:S00]  /*3370*/  BRA `(.L_x_59) ;  /* 0xfffffffc00fc7947 */ /* 0x000fc0000383ffff */
[----:B------:R-:W-:-:S00]  /*3380*/  NOP ;  /* 0x0000000000007918 */ /* 0x000fc00000000000 */
[----:B------:R-:W-:-:S00]  /*3390*/  NOP ;  /* 0x0000000000007918 */ /* 0x000fc00000000000 */
[----:B------:R-:W-:-:S00]  /*33a0*/  NOP ;  /* 0x0000000000007918 */ /* 0x000fc00000000000 */
[----:B------:R-:W-:-:S00]  /*33b0*/  NOP ;  /* 0x0000000000007918 */ /* 0x000fc00000000000 */
[----:B------:R-:W-:-:S00]  /*33c0*/  NOP ;  /* 0x0000000000007918 */ /* 0x000fc00000000000 */
[----:B------:R-:W-:-:S00]  /*33d0*/  NOP ;  /* 0x0000000000007918 */ /* 0x000fc00000000000 */
[----:B------:R-:W-:-:S00]  /*33e0*/  NOP ;  /* 0x0000000000007918 */ /* 0x000fc00000000000 */
[----:B------:R-:W-:-:S00]  /*33f0*/  NOP ;  /* 0x0000000000007918 */ /* 0x000fc00000000000 */
.L_x_60:


//--------------------- .nv.shared.reserved.0     --------------------------
	.section	.nv.shared.reserved.0,"aw",@nobits
	.weak		__nv_reservedSMEM_offset_0_alias
	.size		__nv_reservedSMEM_offset_0_alias, 0, 64
	.other		__nv_reservedSMEM_offset_0_alias,@"STO_CUDA_RESERVED_SHARED STV_DEFAULT"
__nv_reservedSMEM_offset_0_alias:
	.zero		0
	.zero		64


//--------------------- .nv.constant0._Z6kernelPciiiPiS_S_ --------------------------
	.section	.nv.constant0._Z6kernelPciiiPiS_S_,"a",@progbits
	.sectionflags	@""
	.align	4
.nv.constant0._Z6kernelPciiiPiS_S_:
	.zero		944


//--------------------- SYMBOLS --------------------------

	.type		.nv.reservedSmem.offset0,@object
	.size		.nv.reservedSmem.offset0,0x4
	.type		malloc,@function
